//
// Generated by NVIDIA NVVM Compiler
//
// Compiler Build ID: CL-36424714
// Cuda compilation tools, release 13.0, V13.0.88
// Based on NVVM 20.0.0
//

.version 9.0
.target sm_100
.address_size 64

	// .globl	_Z17pointwise_productP6float2S0_ff

.visible .entry _Z17pointwise_productP6float2S0_ff(
	.param .u64 .ptr .align 1 _Z17pointwise_productP6float2S0_ff_param_0,
	.param .u64 .ptr .align 1 _Z17pointwise_productP6float2S0_ff_param_1,
	.param .f32 _Z17pointwise_productP6float2S0_ff_param_2,
	.param .f32 _Z17pointwise_productP6float2S0_ff_param_3
)
{
	.reg .pred 	%p<2>;
	.reg .b32 	%r<5>;
	.reg .b32 	%f<15>;
	.reg .b64 	%rd<8>;

	ld.param.u64 	%rd1, [_Z17pointwise_productP6float2S0_ff_param_0];
	ld.param.u64 	%rd2, [_Z17pointwise_productP6float2S0_ff_param_1];
	ld.param.f32 	%f2, [_Z17pointwise_productP6float2S0_ff_param_2];
	ld.param.f32 	%f1, [_Z17pointwise_productP6float2S0_ff_param_3];
	mov.u32 	%r2, %ctaid.x;
	mov.u32 	%r3, %ntid.x;
	mov.u32 	%r4, %tid.x;
	mad.lo.s32 	%r1, %r2, %r3, %r4;
	cvt.rn.f32.s32 	%f3, %r1;
	setp.leu.f32 	%p1, %f2, %f3;
	@%p1 bra 	$L__BB0_2;
	cvta.to.global.u64 	%rd3, %rd1;
	cvta.to.global.u64 	%rd4, %rd2;
	mul.wide.s32 	%rd5, %r1, 8;
	add.s64 	%rd6, %rd3, %rd5;
	ld.global.v2.f32 	{%f4, %f5}, [%rd6];
	add.s64 	%rd7, %rd4, %rd5;
	ld.global.v2.f32 	{%f6, %f7}, [%rd7];
	mul.f32 	%f8, %f4, %f6;
	mul.f32 	%f9, %f5, %f7;
	sub.f32 	%f10, %f8, %f9;
	mul.f32 	%f11, %f5, %f6;
	fma.rn.f32 	%f12, %f7, %f4, %f11;
	mul.f32 	%f13, %f1, %f10;
	mul.f32 	%f14, %f1, %f12;
	st.global.v2.f32 	[%rd6], {%f13, %f14};
$L__BB0_2:
	ret;

}
	// .globl	_Z10flip_filerPfS_iii
.visible .entry _Z10flip_filerPfS_iii(
	.param .u64 .ptr .align 1 _Z10flip_filerPfS_iii_param_0,
	.param .u64 .ptr .align 1 _Z10flip_filerPfS_iii_param_1,
	.param .u32 _Z10flip_filerPfS_iii_param_2,
	.param .u32 _Z10flip_filerPfS_iii_param_3,
	.param .u32 _Z10flip_filerPfS_iii_param_4
)
{
	.reg .pred 	%p<6>;
	.reg .b32 	%r<26>;
	.reg .b32 	%f<2>;
	.reg .b64 	%rd<9>;

	ld.param.u64 	%rd1, [_Z10flip_filerPfS_iii_param_0];
	ld.param.u64 	%rd2, [_Z10flip_filerPfS_iii_param_1];
	ld.param.u32 	%r3, [_Z10flip_filerPfS_iii_param_2];
	ld.param.u32 	%r4, [_Z10flip_filerPfS_iii_param_3];
	ld.param.u32 	%r6, [_Z10flip_filerPfS_iii_param_4];
	mov.u32 	%r7, %ctaid.x;
	mov.u32 	%r8, %ntid.x;
	mov.u32 	%r9, %tid.x;
	mad.lo.s32 	%r10, %r7, %r8, %r9;
	mov.u32 	%r11, %ctaid.y;
	mov.u32 	%r12, %ntid.y;
	mov.u32 	%r13, %tid.y;
	mad.lo.s32 	%r14, %r11, %r12, %r13;
	mov.u32 	%r16, %ctaid.z;
	mov.u32 	%r17, %ntid.z;
	mov.u32 	%r18, %tid.z;
	mad.lo.s32 	%r19, %r16, %r17, %r18;
	mad.lo.s32 	%r20, %r3, %r14, %r10;
	mad.lo.s32 	%r1, %r20, %r6, %r19;
	not.b32 	%r21, %r10;
	add.s32 	%r22, %r3, %r21;
	not.b32 	%r23, %r14;
	add.s32 	%r24, %r4, %r23;
	mad.lo.s32 	%r25, %r24, %r3, %r22;
	mad.lo.s32 	%r2, %r25, %r6, %r19;
	setp.ge.s32 	%p1, %r10, %r3;
	setp.ge.s32 	%p2, %r14, %r4;
	or.pred  	%p3, %p1, %p2;
	setp.ge.s32 	%p4, %r19, %r6;
	or.pred  	%p5, %p3, %p4;
	@%p5 bra 	$L__BB1_2;
	cvta.to.global.u64 	%rd3, %rd1;
	cvta.to.global.u64 	%rd4, %rd2;
	mul.wide.s32 	%rd5, %r1, 4;
	add.s64 	%rd6, %rd3, %rd5;
	ld.global.f32 	%f1, [%rd6];
	mul.wide.s32 	%rd7, %r2, 4;
	add.s64 	%rd8, %rd4, %rd7;
	st.global.f32 	[%rd8], %f1;
$L__BB1_2:
	ret;

}
	// .globl	_Z11align_filerPfS_iii
.visible .entry _Z11align_filerPfS_iii(
	.param .u64 .ptr .align 1 _Z11align_filerPfS_iii_param_0,
	.param .u64 .ptr .align 1 _Z11align_filerPfS_iii_param_1,
	.param .u32 _Z11align_filerPfS_iii_param_2,
	.param .u32 _Z11align_filerPfS_iii_param_3,
	.param .u32 _Z11align_filerPfS_iii_param_4
)
{
	.reg .pred 	%p<6>;
	.reg .b32 	%r<38>;
	.reg .b32 	%f<2>;
	.reg .b64 	%rd<9>;

	ld.param.u64 	%rd1, [_Z11align_filerPfS_iii_param_0];
	ld.param.u64 	%rd2, [_Z11align_filerPfS_iii_param_1];
	ld.param.u32 	%r3, [_Z11align_filerPfS_iii_param_2];
	ld.param.u32 	%r4, [_Z11align_filerPfS_iii_param_3];
	ld.param.u32 	%r6, [_Z11align_filerPfS_iii_param_4];
	mov.u32 	%r7, %ctaid.x;
	mov.u32 	%r8, %ntid.x;
	mov.u32 	%r9, %tid.x;
	mad.lo.s32 	%r10, %r7, %r8, %r9;
	mov.u32 	%r11, %ctaid.y;
	mov.u32 	%r12, %ntid.y;
	mov.u32 	%r13, %tid.y;
	mad.lo.s32 	%r14, %r11, %r12, %r13;
	mov.u32 	%r16, %ctaid.z;
	mov.u32 	%r17, %ntid.z;
	mov.u32 	%r18, %tid.z;
	mad.lo.s32 	%r19, %r16, %r17, %r18;
	mad.lo.s32 	%r20, %r3, %r14, %r10;
	mad.lo.s32 	%r1, %r20, %r6, %r19;
	shr.u32 	%r21, %r3, 31;
	add.s32 	%r22, %r3, %r21;
	shr.s32 	%r23, %r22, 1;
	sub.s32 	%r24, %r10, %r23;
	rem.s32 	%r25, %r24, %r3;
	shr.u32 	%r26, %r4, 31;
	add.s32 	%r27, %r4, %r26;
	shr.s32 	%r28, %r27, 1;
	sub.s32 	%r29, %r14, %r28;
	rem.s32 	%r30, %r29, %r4;
	shr.s32 	%r31, %r25, 31;
	and.b32  	%r32, %r31, %r3;
	add.s32 	%r33, %r32, %r25;
	shr.s32 	%r34, %r30, 31;
	and.b32  	%r35, %r34, %r4;
	add.s32 	%r36, %r35, %r30;
	mad.lo.s32 	%r37, %r36, %r3, %r33;
	mad.lo.s32 	%r2, %r37, %r6, %r19;
	setp.ge.s32 	%p1, %r10, %r3;
	setp.ge.s32 	%p2, %r14, %r4;
	or.pred  	%p3, %p1, %p2;
	setp.ge.s32 	%p4, %r19, %r6;
	or.pred  	%p5, %p3, %p4;
	@%p5 bra 	$L__BB2_2;
	cvta.to.global.u64 	%rd3, %rd1;
	cvta.to.global.u64 	%rd4, %rd2;
	mul.wide.s32 	%rd5, %r1, 4;
	add.s64 	%rd6, %rd3, %rd5;
	ld.global.f32 	%f1, [%rd6];
	mul.wide.s32 	%rd7, %r2, 4;
	add.s64 	%rd8, %rd4, %rd7;
	st.global.f32 	[%rd8], %f1;
$L__BB2_2:
	ret;

}
	// .globl	_Z9pad_inputPfS_iiii
.visible .entry _Z9pad_inputPfS_iiii(
	.param .u64 .ptr .align 1 _Z9pad_inputPfS_iiii_param_0,
	.param .u64 .ptr .align 1 _Z9pad_inputPfS_iiii_param_1,
	.param .u32 _Z9pad_inputPfS_iiii_param_2,
	.param .u32 _Z9pad_inputPfS_iiii_param_3,
	.param .u32 _Z9pad_inputPfS_iiii_param_4,
	.param .u32 _Z9pad_inputPfS_iiii_param_5
)
{
	.reg .pred 	%p<12>;
	.reg .b32 	%r<31>;
	.reg .b32 	%f<2>;
	.reg .b64 	%rd<11>;

	ld.param.u64 	%rd2, [_Z9pad_inputPfS_iiii_param_0];
	ld.param.u64 	%rd3, [_Z9pad_inputPfS_iiii_param_1];
	ld.param.u32 	%r8, [_Z9pad_inputPfS_iiii_param_2];
	ld.param.u32 	%r9, [_Z9pad_inputPfS_iiii_param_3];
	ld.param.u32 	%r10, [_Z9pad_inputPfS_iiii_param_4];
	ld.param.u32 	%r7, [_Z9pad_inputPfS_iiii_param_5];
	cvta.to.global.u64 	%rd1, %rd3;
	mov.u32 	%r11, %ctaid.x;
	mov.u32 	%r12, %ntid.x;
	mov.u32 	%r13, %tid.x;
	mad.lo.s32 	%r1, %r11, %r12, %r13;
	mov.u32 	%r14, %ctaid.y;
	mov.u32 	%r15, %ntid.y;
	mov.u32 	%r16, %tid.y;
	mad.lo.s32 	%r17, %r14, %r15, %r16;
	mov.u32 	%r18, %ctaid.z;
	mov.u32 	%r19, %ntid.z;
	mov.u32 	%r20, %tid.z;
	mad.lo.s32 	%r21, %r18, %r19, %r20;
	shl.b32 	%r22, %r7, 1;
	add.s32 	%r3, %r22, %r8;
	add.s32 	%r23, %r22, %r9;
	mad.lo.s32 	%r24, %r3, %r17, %r1;
	mad.lo.s32 	%r5, %r24, %r10, %r21;
	sub.s32 	%r25, %r1, %r7;
	sub.s32 	%r26, %r17, %r7;
	mad.lo.s32 	%r27, %r26, %r8, %r25;
	mad.lo.s32 	%r6, %r27, %r10, %r21;
	setp.ge.s32 	%p1, %r1, %r3;
	setp.ge.s32 	%p2, %r17, %r23;
	or.pred  	%p3, %p1, %p2;
	setp.ge.s32 	%p4, %r21, %r10;
	or.pred  	%p5, %p4, %p3;
	@%p5 bra 	$L__BB3_5;
	setp.lt.s32 	%p6, %r1, %r7;
	sub.s32 	%r28, %r3, %r7;
	setp.ge.s32 	%p7, %r1, %r28;
	or.pred  	%p8, %p6, %p7;
	@%p8 bra 	$L__BB3_3;
	setp.ge.s32 	%p9, %r17, %r7;
	sub.s32 	%r29, %r23, %r7;
	setp.lt.s32 	%p10, %r17, %r29;
	and.pred  	%p11, %p9, %p10;
	@%p11 bra 	$L__BB3_4;
$L__BB3_3:
	mul.wide.s32 	%rd9, %r5, 4;
	add.s64 	%rd10, %rd1, %rd9;
	mov.b32 	%r30, 0;
	st.global.u32 	[%rd10], %r30;
	bra.uni 	$L__BB3_5;
$L__BB3_4:
	cvta.to.global.u64 	%rd4, %rd2;
	mul.wide.s32 	%rd5, %r6, 4;
	add.s64 	%rd6, %rd4, %rd5;
	ld.global.f32 	%f1, [%rd6];
	mul.wide.s32 	%rd7, %r5, 4;
	add.s64 	%rd8, %rd1, %rd7;
	st.global.f32 	[%rd8], %f1;
$L__BB3_5:
	ret;

}
	// .globl	_Z4cropPfS_iiii
.visible .entry _Z4cropPfS_iiii(
	.param .u64 .ptr .align 1 _Z4cropPfS_iiii_param_0,
	.param .u64 .ptr .align 1 _Z4cropPfS_iiii_param_1,
	.param .u32 _Z4cropPfS_iiii_param_2,
	.param .u32 _Z4cropPfS_iiii_param_3,
	.param .u32 _Z4cropPfS_iiii_param_4,
	.param .u32 _Z4cropPfS_iiii_param_5
)
{
	.reg .pred 	%p<11>;
	.reg .b32 	%r<31>;
	.reg .b32 	%f<2>;
	.reg .b64 	%rd<9>;

	ld.param.u64 	%rd1, [_Z4cropPfS_iiii_param_0];
	ld.param.u64 	%rd2, [_Z4cropPfS_iiii_param_1];
	ld.param.u32 	%r5, [_Z4cropPfS_iiii_param_2];
	ld.param.u32 	%r8, [_Z4cropPfS_iiii_param_3];
	ld.param.u32 	%r7, [_Z4cropPfS_iiii_param_4];
	ld.param.u32 	%r9, [_Z4cropPfS_iiii_param_5];
	mov.u32 	%r10, %ctaid.x;
	mov.u32 	%r11, %ntid.x;
	mov.u32 	%r12, %tid.x;
	mad.lo.s32 	%r1, %r10, %r11, %r12;
	mov.u32 	%r13, %ctaid.y;
	mov.u32 	%r14, %ntid.y;
	mov.u32 	%r15, %tid.y;
	mad.lo.s32 	%r16, %r13, %r14, %r15;
	sub.s32 	%r17, %r5, %r7;
	shr.u32 	%r18, %r17, 31;
	add.s32 	%r19, %r17, %r18;
	shr.s32 	%r3, %r19, 1;
	sub.s32 	%r20, %r8, %r9;
	shr.u32 	%r21, %r20, 31;
	add.s32 	%r22, %r20, %r21;
	shr.s32 	%r4, %r22, 1;
	setp.ge.s32 	%p1, %r1, %r5;
	setp.ge.s32 	%p2, %r16, %r8;
	or.pred  	%p3, %p1, %p2;
	@%p3 bra 	$L__BB4_3;
	setp.lt.s32 	%p4, %r1, %r3;
	sub.s32 	%r24, %r5, %r3;
	setp.ge.s32 	%p5, %r1, %r24;
	setp.lt.s32 	%p6, %r16, %r4;
	or.pred  	%p7, %p4, %p6;
	or.pred  	%p8, %p7, %p5;
	sub.s32 	%r26, %r8, %r4;
	setp.ge.s32 	%p9, %r16, %r26;
	or.pred  	%p10, %p8, %p9;
	@%p10 bra 	$L__BB4_3;
	mad.lo.s32 	%r27, %r5, %r16, %r1;
	cvta.to.global.u64 	%rd3, %rd1;
	mul.wide.s32 	%rd4, %r27, 4;
	add.s64 	%rd5, %rd3, %rd4;
	ld.global.f32 	%f1, [%rd5];
	sub.s32 	%r28, %r16, %r4;
	sub.s32 	%r29, %r1, %r3;
	mad.lo.s32 	%r30, %r28, %r7, %r29;
	cvta.to.global.u64 	%rd6, %rd2;
	mul.wide.s32 	%rd7, %r30, 4;
	add.s64 	%rd8, %rd6, %rd7;
	st.global.f32 	[%rd8], %f1;
$L__BB4_3:
	ret;

}
	// .globl	_Z7stride_PfS_iii
.visible .entry _Z7stride_PfS_iii(
	.param .u64 .ptr .align 1 _Z7stride_PfS_iii_param_0,
	.param .u64 .ptr .align 1 _Z7stride_PfS_iii_param_1,
	.param .u32 _Z7stride_PfS_iii_param_2,
	.param .u32 _Z7stride_PfS_iii_param_3,
	.param .u32 _Z7stride_PfS_iii_param_4
)
{
	.reg .pred 	%p<6>;
	.reg .b32 	%r<22>;
	.reg .b32 	%f<2>;
	.reg .b64 	%rd<9>;

	ld.param.u64 	%rd1, [_Z7stride_PfS_iii_param_0];
	ld.param.u64 	%rd2, [_Z7stride_PfS_iii_param_1];
	ld.param.u32 	%r5, [_Z7stride_PfS_iii_param_2];
	ld.param.u32 	%r6, [_Z7stride_PfS_iii_param_3];
	ld.param.u32 	%r4, [_Z7stride_PfS_iii_param_4];
	mov.u32 	%r7, %ctaid.x;
	mov.u32 	%r8, %ntid.x;
	mov.u32 	%r9, %tid.x;
	mad.lo.s32 	%r1, %r7, %r8, %r9;
	mov.u32 	%r10, %ctaid.y;
	mov.u32 	%r11, %ntid.y;
	mov.u32 	%r12, %tid.y;
	mad.lo.s32 	%r13, %r10, %r11, %r12;
	setp.ge.s32 	%p1, %r1, %r5;
	setp.ge.s32 	%p2, %r13, %r6;
	or.pred  	%p3, %p1, %p2;
	@%p3 bra 	$L__BB5_4;
	rem.s32 	%r14, %r1, %r4;
	setp.ne.s32 	%p4, %r14, 0;
	@%p4 bra 	$L__BB5_4;
	rem.s32 	%r15, %r13, %r4;
	setp.ne.s32 	%p5, %r15, 0;
	@%p5 bra 	$L__BB5_4;
	div.s32 	%r16, %r1, %r4;
	div.s32 	%r17, %r6, %r4;
	mad.lo.s32 	%r18, %r16, %r17, %r16;
	div.s32 	%r19, %r13, %r4;
	add.s32 	%r20, %r18, %r19;
	mad.lo.s32 	%r21, %r6, %r1, %r13;
	cvta.to.global.u64 	%rd3, %rd1;
	mul.wide.s32 	%rd4, %r21, 4;
	add.s64 	%rd5, %rd3, %rd4;
	ld.global.f32 	%f1, [%rd5];
	cvta.to.global.u64 	%rd6, %rd2;
	mul.wide.s32 	%rd7, %r20, 4;
	add.s64 	%rd8, %rd6, %rd7;
	st.global.f32 	[%rd8], %f1;
$L__BB5_4:
	ret;

}


// ===== COMPILED SASS (sm_100) =====

	.target	sm_100

	.elftype	@"ET_EXEC"


//--------------------- .note.nv.tkinfo           --------------------------
	.section	.note.nv.tkinfo,"",@"SHT_NOTE"
	.sectionflags	@"SHF_NOTE_NV_TKINFO"
	.tkinfo
        /*0018*/ 	.word	0x00000002
        /*0030*/ 	.string	""
        /*0030*/ 	.string	"ptxas"
        /*0030*/ 	.string	"Cuda compilation tools, release 13.0, V13.0.88"
        /*0030*/ 	.string	"Build cuda_13.0.r13.0/compiler.36424714_0"
        /*0030*/ 	.string	"-arch sm_100 -m 64 "



//--------------------- .note.nv.cuinfo           --------------------------
	.section	.note.nv.cuinfo,"",@"SHT_NOTE"
	.sectionflags	@"SHF_NOTE_NV_CUINFO"
        /*0018*/ 	.short	0x0002
        /*001a*/ 	.short	0x0064
        /*001c*/ 	.short	0x0082
	.zero		2


//--------------------- .nv.info                  --------------------------
	.section	.nv.info,"",@"SHT_CUDA_INFO"
	.align	4


	//----- nvinfo : EIATTR_REGCOUNT
	.align		4
        /*0000*/ 	.byte	0x04, 0x2f
        /*0002*/ 	.short	(.L_1 - .L_0)
	.align		4
.L_0:
        /*0004*/ 	.word	index@(_Z17pointwise_productP6float2S0_ff)
        /*0008*/ 	.word	0x0000000c


	//----- nvinfo : EIATTR_FRAME_SIZE
	.align		4
.L_1:
        /*000c*/ 	.byte	0x04, 0x11
        /*000e*/ 	.short	(.L_3 - .L_2)
	.align		4
.L_2:
        /*0010*/ 	.word	index@(_Z17pointwise_productP6float2S0_ff)
        /*0014*/ 	.word	0x00000000


	//----- nvinfo : EIATTR_REGCOUNT
	.align		4
.L_3:
        /*0018*/ 	.byte	0x04, 0x2f
        /*001a*/ 	.short	(.L_5 - .L_4)
	.align		4
.L_4:
        /*001c*/ 	.word	index@(_Z10flip_filerPfS_iii)
        /*0020*/ 	.word	0x0000000a


	//----- nvinfo : EIATTR_FRAME_SIZE
	.align		4
.L_5:
        /*0024*/ 	.byte	0x04, 0x11
        /*0026*/ 	.short	(.L_7 - .L_6)
	.align		4
.L_6:
        /*0028*/ 	.word	index@(_Z10flip_filerPfS_iii)
        /*002c*/ 	.word	0x00000000


	//----- nvinfo : EIATTR_REGCOUNT
	.align		4
.L_7:
        /*0030*/ 	.byte	0x04, 0x2f
        /*0032*/ 	.short	(.L_9 - .L_8)
	.align		4
.L_8:
        /*0034*/ 	.word	index@(_Z11align_filerPfS_iii)
        /*0038*/ 	.word	0x00000012


	//----- nvinfo : EIATTR_FRAME_SIZE
	.align		4
.L_9:
        /*003c*/ 	.byte	0x04, 0x11
        /*003e*/ 	.short	(.L_11 - .L_10)
	.align		4
.L_10:
        /*0040*/ 	.word	index@(_Z11align_filerPfS_iii)
        /*0044*/ 	.word	0x00000000


	//----- nvinfo : EIATTR_REGCOUNT
	.align		4
.L_11:
        /*0048*/ 	.byte	0x04, 0x2f
        /*004a*/ 	.short	(.L_13 - .L_12)
	.align		4
.L_12:
        /*004c*/ 	.word	index@(_Z9pad_inputPfS_iiii)
        /*0050*/ 	.word	0x0000000c


	//----- nvinfo : EIATTR_FRAME_SIZE
	.align		4
.L_13:
        /*0054*/ 	.byte	0x04, 0x11
        /*0056*/ 	.short	(.L_15 - .L_14)
	.align		4
.L_14:
        /*0058*/ 	.word	index@(_Z9pad_inputPfS_iiii)
        /*005c*/ 	.word	0x00000000


	//----- nvinfo : EIATTR_REGCOUNT
	.align		4
.L_15:
        /*0060*/ 	.byte	0x04, 0x2f
        /*0062*/ 	.short	(.L_17 - .L_16)
	.align		4
.L_16:
        /*0064*/ 	.word	index@(_Z4cropPfS_iiii)
        /*0068*/ 	.word	0x0000000a


	//----- nvinfo : EIATTR_FRAME_SIZE
	.align		4
.L_17:
        /*006c*/ 	.byte	0x04, 0x11
        /*006e*/ 	.short	(.L_19 - .L_18)
	.align		4
.L_18:
        /*0070*/ 	.word	index@(_Z4cropPfS_iiii)
        /*0074*/ 	.word	0x00000000


	//----- nvinfo : EIATTR_REGCOUNT
	.align		4
.L_19:
        /*0078*/ 	.byte	0x04, 0x2f
        /*007a*/ 	.short	(.L_21 - .L_20)
	.align		4
.L_20:
        /*007c*/ 	.word	index@(_Z7stride_PfS_iii)
        /*0080*/ 	.word	0x00000015


	//----- nvinfo : EIATTR_FRAME_SIZE
	.align		4
.L_21:
        /*0084*/ 	.byte	0x04, 0x11
        /*0086*/ 	.short	(.L_23 - .L_22)
	.align		4
.L_22:
        /*0088*/ 	.word	index@(_Z7stride_PfS_iii)
        /*008c*/ 	.word	0x00000000


	//----- nvinfo : EIATTR_MIN_STACK_SIZE
	.align		4
.L_23:
        /*0090*/ 	.byte	0x04, 0x12
        /*0092*/ 	.short	(.L_25 - .L_24)
	.align		4
.L_24:
        /*0094*/ 	.word	index@(_Z7stride_PfS_iii)
        /*0098*/ 	.word	0x00000000


	//----- nvinfo : EIATTR_MIN_STACK_SIZE
	.align		4
.L_25:
        /*009c*/ 	.byte	0x04, 0x12
        /*009e*/ 	.short	(.L_27 - .L_26)
	.align		4
.L_26:
        /*00a0*/ 	.word	index@(_Z4cropPfS_iiii)
        /*00a4*/ 	.word	0x00000000


	//----- nvinfo : EIATTR_MIN_STACK_SIZE
	.align		4
.L_27:
        /*00a8*/ 	.byte	0x04, 0x12
        /*00aa*/ 	.short	(.L_29 - .L_28)
	.align		4
.L_28:
        /*00ac*/ 	.word	index@(_Z9pad_inputPfS_iiii)
        /*00b0*/ 	.word	0x00000000


	//----- nvinfo : EIATTR_MIN_STACK_SIZE
	.align		4
.L_29:
        /*00b4*/ 	.byte	0x04, 0x12
        /*00b6*/ 	.short	(.L_31 - .L_30)
	.align		4
.L_30:
        /*00b8*/ 	.word	index@(_Z11align_filerPfS_iii)
        /*00bc*/ 	.word	0x00000000


	//----- nvinfo : EIATTR_MIN_STACK_SIZE
	.align		4
.L_31:
        /*00c0*/ 	.byte	0x04, 0x12
        /*00c2*/ 	.short	(.L_33 - .L_32)
	.align		4
.L_32:
        /*00c4*/ 	.word	index@(_Z10flip_filerPfS_iii)
        /*00c8*/ 	.word	0x00000000


	//----- nvinfo : EIATTR_MIN_STACK_SIZE
	.align		4
.L_33:
        /*00cc*/ 	.byte	0x04, 0x12
        /*00ce*/ 	.short	(.L_35 - .L_34)
	.align		4
.L_34:
        /*00d0*/ 	.word	index@(_Z17pointwise_productP6float2S0_ff)
        /*00d4*/ 	.word	0x00000000
.L_35:


//--------------------- .nv.compat                --------------------------
	.section	.nv.compat,"",@"SHT_CUDA_COMPAT_INFO"
	.align	4
        /*0000*/ 	.byte	0x02, 0x09, 0x00, 0x00, 0x02, 0x02, 0x01, 0x00, 0x02, 0x05, 0x05, 0x00, 0x03, 0x07, 0x01, 0x01
        /*0010*/ 	.byte	0x02, 0x03, 0x00, 0x00, 0x02, 0x06, 0x01, 0x00, 0x04, 0x0b, 0x08, 0x00, 0x09, 0x00, 0x00, 0x00
        /*0020*/ 	.byte	0x00, 0x00, 0x00, 0x00


//--------------------- .nv.info._Z7stride_PfS_iii --------------------------
	.section	.nv.info._Z7stride_PfS_iii,"",@"SHT_CUDA_INFO"
	.sectionflags	@""
	.align	4


	//----- nvinfo : EIATTR_CUDA_API_VERSION
	.align		4
        /*0000*/ 	.byte	0x04, 0x37
        /*0002*/ 	.short	(.L_37 - .L_36)
.L_36:
        /*0004*/ 	.word	0x00000082


	//----- nvinfo : EIATTR_KPARAM_INFO
	.align		4
.L_37:
        /*0008*/ 	.byte	0x04, 0x17
        /*000a*/ 	.short	(.L_39 - .L_38)
.L_38:
        /*000c*/ 	.word	0x00000000
        /*0010*/ 	.short	0x0004
        /*0012*/ 	.short	0x0018
        /*0014*/ 	.byte	0x00, 0xf0, 0x11, 0x00


	//----- nvinfo : EIATTR_KPARAM_INFO
	.align		4
.L_39:
        /*0018*/ 	.byte	0x04, 0x17
        /*001a*/ 	.short	(.L_41 - .L_40)
.L_40:
        /*001c*/ 	.word	0x00000000
        /*0020*/ 	.short	0x0003
        /*0022*/ 	.short	0x0014
        /*0024*/ 	.byte	0x00, 0xf0, 0x11, 0x00


	//----- nvinfo : EIATTR_KPARAM_INFO
	.align		4
.L_41:
        /*0028*/ 	.byte	0x04, 0x17
        /*002a*/ 	.short	(.L_43 - .L_42)
.L_42:
        /*002c*/ 	.word	0x00000000
        /*0030*/ 	.short	0x0002
        /*0032*/ 	.short	0x0010
        /*0034*/ 	.byte	0x00, 0xf0, 0x11, 0x00


	//----- nvinfo : EIATTR_KPARAM_INFO
	.align		4
.L_43:
        /*0038*/ 	.byte	0x04, 0x17
        /*003a*/ 	.short	(.L_45 - .L_44)
.L_44:
        /*003c*/ 	.word	0x00000000
        /*0040*/ 	.short	0x0001
        /*0042*/ 	.short	0x0008
        /*0044*/ 	.byte	0x00, 0xf5, 0x21, 0x00


	//----- nvinfo : EIATTR_KPARAM_INFO
	.align		4
.L_45:
        /*0048*/ 	.byte	0x04, 0x17
        /*004a*/ 	.short	(.L_47 - .L_46)
.L_46:
        /*004c*/ 	.word	0x00000000
        /*0050*/ 	.short	0x0000
        /*0052*/ 	.short	0x0000
        /*0054*/ 	.byte	0x00, 0xf5, 0x21, 0x00


	//----- nvinfo : EIATTR_SPARSE_MMA_MASK
	.align		4
.L_47:
        /*0058*/ 	.byte	0x03, 0x50
        /*005a*/ 	.short	0x0000


	//----- nvinfo : EIATTR_MAXREG_COUNT
	.align		4
        /*005c*/ 	.byte	0x03, 0x1b
        /*005e*/ 	.short	0x00ff


	//----- nvinfo : EIATTR_MERCURY_ISA_VERSION
	.align		4
        /*0060*/ 	.byte	0x03, 0x5f
        /*0062*/ 	.short	0x0101


	//----- nvinfo : EIATTR_VRC_CTA_INIT_COUNT
	.align		4
        /*0064*/ 	.byte	0x02, 0x4a
	.zero		1
	.zero		1


	//----- nvinfo : EIATTR_EXIT_INSTR_OFFSETS
	.align		4
        /*0068*/ 	.byte	0x04, 0x1c
        /*006a*/ 	.short	(.L_49 - .L_48)


	//   ....[0]....
.L_48:
        /*006c*/ 	.word	0x000000c0


	//   ....[1]....
        /*0070*/ 	.word	0x00000260


	//   ....[2]....
        /*0074*/ 	.word	0x00000340


	//   ....[3]....
        /*0078*/ 	.word	0x000005a0


	//----- nvinfo : EIATTR_CBANK_PARAM_SIZE
	.align		4
.L_49:
        /*007c*/ 	.byte	0x03, 0x19
        /*007e*/ 	.short	0x001c


	//----- nvinfo : EIATTR_PARAM_CBANK
	.align		4
        /*0080*/ 	.byte	0x04, 0x0a
        /*0082*/ 	.short	(.L_51 - .L_50)
	.align		4
.L_50:
        /*0084*/ 	.word	index@(.nv.constant0._Z7stride_PfS_iii)
        /*0088*/ 	.short	0x0380
        /*008a*/ 	.short	0x001c


	//----- nvinfo : EIATTR_SW_WAR
	.align		4
.L_51:
        /*008c*/ 	.byte	0x04, 0x36
        /*008e*/ 	.short	(.L_53 - .L_52)
.L_52:
        /*0090*/ 	.word	0x00000008
.L_53:


//--------------------- .nv.info._Z4cropPfS_iiii  --------------------------
	.section	.nv.info._Z4cropPfS_iiii,"",@"SHT_CUDA_INFO"
	.sectionflags	@""
	.align	4


	//----- nvinfo : EIATTR_CUDA_API_VERSION
	.align		4
        /*0000*/ 	.byte	0x04, 0x37
        /*0002*/ 	.short	(.L_55 - .L_54)
.L_54:
        /*0004*/ 	.word	0x00000082


	//----- nvinfo : EIATTR_KPARAM_INFO
	.align		4
.L_55:
        /*0008*/ 	.byte	0x04, 0x17
        /*000a*/ 	.short	(.L_57 - .L_56)
.L_56:
        /*000c*/ 	.word	0x00000000
        /*0010*/ 	.short	0x0005
        /*0012*/ 	.short	0x001c
        /*0014*/ 	.byte	0x00, 0xf0, 0x11, 0x00


	//----- nvinfo : EIATTR_KPARAM_INFO
	.align		4
.L_57:
        /*0018*/ 	.byte	0x04, 0x17
        /*001a*/ 	.short	(.L_59 - .L_58)
.L_58:
        /*001c*/ 	.word	0x00000000
        /*0020*/ 	.short	0x0004
        /*0022*/ 	.short	0x0018
        /*0024*/ 	.byte	0x00, 0xf0, 0x11, 0x00


	//----- nvinfo : EIATTR_KPARAM_INFO
	.align		4
.L_59:
        /*0028*/ 	.byte	0x04, 0x17
        /*002a*/ 	.short	(.L_61 - .L_60)
.L_60:
        /*002c*/ 	.word	0x00000000
        /*0030*/ 	.short	0x0003
        /*0032*/ 	.short	0x0014
        /*0034*/ 	.byte	0x00, 0xf0, 0x11, 0x00


	//----- nvinfo : EIATTR_KPARAM_INFO
	.align		4
.L_61:
        /*0038*/ 	.byte	0x04, 0x17
        /*003a*/ 	.short	(.L_63 - .L_62)
.L_62:
        /*003c*/ 	.word	0x00000000
        /*0040*/ 	.short	0x0002
        /*0042*/ 	.short	0x0010
        /*0044*/ 	.byte	0x00, 0xf0, 0x11, 0x00


	//----- nvinfo : EIATTR_KPARAM_INFO
	.align		4
.L_63:
        /*0048*/ 	.byte	0x04, 0x17
        /*004a*/ 	.short	(.L_65 - .L_64)
.L_64:
        /*004c*/ 	.word	0x00000000
        /*0050*/ 	.short	0x0001
        /*0052*/ 	.short	0x0008
        /*0054*/ 	.byte	0x00, 0xf5, 0x21, 0x00


	//----- nvinfo : EIATTR_KPARAM_INFO
	.align		4
.L_65:
        /*0058*/ 	.byte	0x04, 0x17
        /*005a*/ 	.short	(.L_67 - .L_66)
.L_66:
        /*005c*/ 	.word	0x00000000
        /*0060*/ 	.short	0x0000
        /*0062*/ 	.short	0x0000
        /*0064*/ 	.byte	0x00, 0xf5, 0x21, 0x00


	//----- nvinfo : EIATTR_SPARSE_MMA_MASK
	.align		4
.L_67:
        /*0068*/ 	.byte	0x03, 0x50
        /*006a*/ 	.short	0x0000


	//----- nvinfo : EIATTR_MAXREG_COUNT
	.align		4
        /*006c*/ 	.byte	0x03, 0x1b
        /*006e*/ 	.short	0x00ff


	//----- nvinfo : EIATTR_MERCURY_ISA_VERSION
	.align		4
        /*0070*/ 	.byte	0x03, 0x5f
        /*0072*/ 	.short	0x0101


	//----- nvinfo : EIATTR_VRC_CTA_INIT_COUNT
	.align		4
        /*0074*/ 	.byte	0x02, 0x4a
	.zero		1
	.zero		1


	//----- nvinfo : EIATTR_EXIT_INSTR_OFFSETS
	.align		4
        /*0078*/ 	.byte	0x04, 0x1c
        /*007a*/ 	.short	(.L_69 - .L_68)


	//   ....[0]....
.L_68:
        /*007c*/ 	.word	0x00000100


	//   ....[1]....
        /*0080*/ 	.word	0x00000190


	//   ....[2]....
        /*0084*/ 	.word	0x00000250


	//----- nvinfo : EIATTR_CBANK_PARAM_SIZE
	.align		4
.L_69:
        /*0088*/ 	.byte	0x03, 0x19
        /*008a*/ 	.short	0x0020


	//----- nvinfo : EIATTR_PARAM_CBANK
	.align		4
        /*008c*/ 	.byte	0x04, 0x0a
        /*008e*/ 	.short	(.L_71 - .L_70)
	.align		4
.L_70:
        /*0090*/ 	.word	index@(.nv.constant0._Z4cropPfS_iiii)
        /*0094*/ 	.short	0x0380
        /*0096*/ 	.short	0x0020


	//----- nvinfo : EIATTR_SW_WAR
	.align		4
.L_71:
        /*0098*/ 	.byte	0x04, 0x36
        /*009a*/ 	.short	(.L_73 - .L_72)
.L_72:
        /*009c*/ 	.word	0x00000008
.L_73:


//--------------------- .nv.info._Z9pad_inputPfS_iiii --------------------------
	.section	.nv.info._Z9pad_inputPfS_iiii,"",@"SHT_CUDA_INFO"
	.sectionflags	@""
	.align	4


	//----- nvinfo : EIATTR_CUDA_API_VERSION
	.align		4
        /*0000*/ 	.byte	0x04, 0x37
        /*0002*/ 	.short	(.L_75 - .L_74)
.L_74:
        /*0004*/ 	.word	0x00000082


	//----- nvinfo : EIATTR_KPARAM_INFO
	.align		4
.L_75:
        /*0008*/ 	.byte	0x04, 0x17
        /*000a*/ 	.short	(.L_77 - .L_76)
.L_76:
        /*000c*/ 	.word	0x00000000
        /*0010*/ 	.short	0x0005
        /*0012*/ 	.short	0x001c
        /*0014*/ 	.byte	0x00, 0xf0, 0x11, 0x00


	//----- nvinfo : EIATTR_KPARAM_INFO
	.align		4
.L_77:
        /*0018*/ 	.byte	0x04, 0x17
        /*001a*/ 	.short	(.L_79 - .L_78)
.L_78:
        /*001c*/ 	.word	0x00000000
        /*0020*/ 	.short	0x0004
        /*0022*/ 	.short	0x0018
        /*0024*/ 	.byte	0x00, 0xf0, 0x11, 0x00


	//----- nvinfo : EIATTR_KPARAM_INFO
	.align		4
.L_79:
        /*0028*/ 	.byte	0x04, 0x17
        /*002a*/ 	.short	(.L_81 - .L_80)
.L_80:
        /*002c*/ 	.word	0x00000000
        /*0030*/ 	.short	0x0003
        /*0032*/ 	.short	0x0014
        /*0034*/ 	.byte	0x00, 0xf0, 0x11, 0x00


	//----- nvinfo : EIATTR_KPARAM_INFO
	.align		4
.L_81:
        /*0038*/ 	.byte	0x04, 0x17
        /*003a*/ 	.short	(.L_83 - .L_82)
.L_82:
        /*003c*/ 	.word	0x00000000
        /*0040*/ 	.short	0x0002
        /*0042*/ 	.short	0x0010
        /*0044*/ 	.byte	0x00, 0xf0, 0x11, 0x00


	//----- nvinfo : EIATTR_KPARAM_INFO
	.align		4
.L_83:
        /*0048*/ 	.byte	0x04, 0x17
        /*004a*/ 	.short	(.L_85 - .L_84)
.L_84:
        /*004c*/ 	.word	0x00000000
        /*0050*/ 	.short	0x0001
        /*0052*/ 	.short	0x0008
        /*0054*/ 	.byte	0x00, 0xf5, 0x21, 0x00


	//----- nvinfo : EIATTR_KPARAM_INFO
	.align		4
.L_85:
        /*0058*/ 	.byte	0x04, 0x17
        /*005a*/ 	.short	(.L_87 - .L_86)
.L_86:
        /*005c*/ 	.word	0x00000000
        /*0060*/ 	.short	0x0000
        /*0062*/ 	.short	0x0000
        /*0064*/ 	.byte	0x00, 0xf5, 0x21, 0x00


	//----- nvinfo : EIATTR_SPARSE_MMA_MASK
	.align		4
.L_87:
        /*0068*/ 	.byte	0x03, 0x50
        /*006a*/ 	.short	0x0000


	//----- nvinfo : EIATTR_MAXREG_COUNT
	.align		4
        /*006c*/ 	.byte	0x03, 0x1b
        /*006e*/ 	.short	0x00ff


	//----- nvinfo : EIATTR_MERCURY_ISA_VERSION
	.align		4
        /*0070*/ 	.byte	0x03, 0x5f
        /*0072*/ 	.short	0x0101


	//----- nvinfo : EIATTR_VRC_CTA_INIT_COUNT
	.align		4
        /*0074*/ 	.byte	0x02, 0x4a
	.zero		1
	.zero		1


	//----- nvinfo : EIATTR_EXIT_INSTR_OFFSETS
	.align		4
        /*0078*/ 	.byte	0x04, 0x1c
        /*007a*/ 	.short	(.L_89 - .L_88)


	//   ....[0]....
.L_88:
        /*007c*/ 	.word	0x00000190


	//   ....[1]....
        /*0080*/ 	.word	0x00000250


	//   ....[2]....
        /*0084*/ 	.word	0x000002c0


	//----- nvinfo : EIATTR_CBANK_PARAM_SIZE
	.align		4
.L_89:
        /*0088*/ 	.byte	0x03, 0x19
        /*008a*/ 	.short	0x0020


	//----- nvinfo : EIATTR_PARAM_CBANK
	.align		4
        /*008c*/ 	.byte	0x04, 0x0a
        /*008e*/ 	.short	(.L_91 - .L_90)
	.align		4
.L_90:
        /*0090*/ 	.word	index@(.nv.constant0._Z9pad_inputPfS_iiii)
        /*0094*/ 	.short	0x0380
        /*0096*/ 	.short	0x0020


	//----- nvinfo : EIATTR_SW_WAR
	.align		4
.L_91:
        /*0098*/ 	.byte	0x04, 0x36
        /*009a*/ 	.short	(.L_93 - .L_92)
.L_92:
        /*009c*/ 	.word	0x00000008
.L_93:


//--------------------- .nv.info._Z11align_filerPfS_iii --------------------------
	.section	.nv.info._Z11align_filerPfS_iii,"",@"SHT_CUDA_INFO"
	.sectionflags	@""
	.align	4


	//----- nvinfo : EIATTR_CUDA_API_VERSION
	.align		4
        /*0000*/ 	.byte	0x04, 0x37
        /*0002*/ 	.short	(.L_95 - .L_94)
.L_94:
        /*0004*/ 	.word	0x00000082


	//----- nvinfo : EIATTR_KPARAM_INFO
	.align		4
.L_95:
        /*0008*/ 	.byte	0x04, 0x17
        /*000a*/ 	.short	(.L_97 - .L_96)
.L_96:
        /*000c*/ 	.word	0x00000000
        /*0010*/ 	.short	0x0004
        /*0012*/ 	.short	0x0018
        /*0014*/ 	.byte	0x00, 0xf0, 0x11, 0x00


	//----- nvinfo : EIATTR_KPARAM_INFO
	.align		4
.L_97:
        /*0018*/ 	.byte	0x04, 0x17
        /*001a*/ 	.short	(.L_99 - .L_98)
.L_98:
        /*001c*/ 	.word	0x00000000
        /*0020*/ 	.short	0x0003
        /*0022*/ 	.short	0x0014
        /*0024*/ 	.byte	0x00, 0xf0, 0x11, 0x00


	//----- nvinfo : EIATTR_KPARAM_INFO
	.align		4
.L_99:
        /*0028*/ 	.byte	0x04, 0x17
        /*002a*/ 	.short	(.L_101 - .L_100)
.L_100:
        /*002c*/ 	.word	0x00000000
        /*0030*/ 	.short	0x0002
        /*0032*/ 	.short	0x0010
        /*0034*/ 	.byte	0x00, 0xf0, 0x11, 0x00


	//----- nvinfo : EIATTR_KPARAM_INFO
	.align		4
.L_101:
        /*0038*/ 	.byte	0x04, 0x17
        /*003a*/ 	.short	(.L_103 - .L_102)
.L_102:
        /*003c*/ 	.word	0x00000000
        /*0040*/ 	.short	0x0001
        /*0042*/ 	.short	0x0008
        /*0044*/ 	.byte	0x00, 0xf5, 0x21, 0x00


	//----- nvinfo : EIATTR_KPARAM_INFO
	.align		4
.L_103:
        /*0048*/ 	.byte	0x04, 0x17
        /*004a*/ 	.short	(.L_105 - .L_104)
.L_104:
        /*004c*/ 	.word	0x00000000
        /*0050*/ 	.short	0x0000
        /*0052*/ 	.short	0x0000
        /*0054*/ 	.byte	0x00, 0xf5, 0x21, 0x00


	//----- nvinfo : EIATTR_SPARSE_MMA_MASK
	.align		4
.L_105:
        /*0058*/ 	.byte	0x03, 0x50
        /*005a*/ 	.short	0x0000


	//----- nvinfo : EIATTR_MAXREG_COUNT
	.align		4
        /*005c*/ 	.byte	0x03, 0x1b
        /*005e*/ 	.short	0x00ff


	//----- nvinfo : EIATTR_MERCURY_ISA_VERSION
	.align		4
        /*0060*/ 	.byte	0x03, 0x5f
        /*0062*/ 	.short	0x0101


	//----- nvinfo : EIATTR_VRC_CTA_INIT_COUNT
	.align		4
        /*0064*/ 	.byte	0x02, 0x4a
	.zero		1
	.zero		1


	//----- nvinfo : EIATTR_EXIT_INSTR_OFFSETS
	.align		4
        /*0068*/ 	.byte	0x04, 0x1c
        /*006a*/ 	.short	(.L_107 - .L_106)


	//   ....[0]....
.L_106:
        /*006c*/ 	.word	0x00000510


	//   ....[1]....
        /*0070*/ 	.word	0x00000590


	//----- nvinfo : EIATTR_CBANK_PARAM_SIZE
	.align		4
.L_107:
        /*0074*/ 	.byte	0x03, 0x19
        /*0076*/ 	.short	0x001c


	//----- nvinfo : EIATTR_PARAM_CBANK
	.align		4
        /*0078*/ 	.byte	0x04, 0x0a
        /*007a*/ 	.short	(.L_109 - .L_108)
	.align		4
.L_108:
        /*007c*/ 	.word	index@(.nv.constant0._Z11align_filerPfS_iii)
        /*0080*/ 	.short	0x0380
        /*0082*/ 	.short	0x001c


	//----- nvinfo : EIATTR_SW_WAR
	.align		4
.L_109:
        /*0084*/ 	.byte	0x04, 0x36
        /*0086*/ 	.short	(.L_111 - .L_110)
.L_110:
        /*0088*/ 	.word	0x00000008
.L_111:


//--------------------- .nv.info._Z10flip_filerPfS_iii --------------------------
	.section	.nv.info._Z10flip_filerPfS_iii,"",@"SHT_CUDA_INFO"
	.sectionflags	@""
	.align	4


	//----- nvinfo : EIATTR_CUDA_API_VERSION
	.align		4
        /*0000*/ 	.byte	0x04, 0x37
        /*0002*/ 	.short	(.L_113 - .L_112)
.L_112:
        /*0004*/ 	.word	0x00000082


	//----- nvinfo : EIATTR_KPARAM_INFO
	.align		4
.L_113:
        /*0008*/ 	.byte	0x04, 0x17
        /*000a*/ 	.short	(.L_115 - .L_114)
.L_114:
        /*000c*/ 	.word	0x00000000
        /*0010*/ 	.short	0x0004
        /*0012*/ 	.short	0x0018
        /*0014*/ 	.byte	0x00, 0xf0, 0x11, 0x00


	//----- nvinfo : EIATTR_KPARAM_INFO
	.align		4
.L_115:
        /*0018*/ 	.byte	0x04, 0x17
        /*001a*/ 	.short	(.L_117 - .L_116)
.L_116:
        /*001c*/ 	.word	0x00000000
        /*0020*/ 	.short	0x0003
        /*0022*/ 	.short	0x0014
        /*0024*/ 	.byte	0x00, 0xf0, 0x11, 0x00


	//----- nvinfo : EIATTR_KPARAM_INFO
	.align		4
.L_117:
        /*0028*/ 	.byte	0x04, 0x17
        /*002a*/ 	.short	(.L_119 - .L_118)
.L_118:
        /*002c*/ 	.word	0x00000000
        /*0030*/ 	.short	0x0002
        /*0032*/ 	.short	0x0010
        /*0034*/ 	.byte	0x00, 0xf0, 0x11, 0x00


	//----- nvinfo : EIATTR_KPARAM_INFO
	.align		4
.L_119:
        /*0038*/ 	.byte	0x04, 0x17
        /*003a*/ 	.short	(.L_121 - .L_120)
.L_120:
        /*003c*/ 	.word	0x00000000
        /*0040*/ 	.short	0x0001
        /*0042*/ 	.short	0x0008
        /*0044*/ 	.byte	0x00, 0xf5, 0x21, 0x00


	//----- nvinfo : EIATTR_KPARAM_INFO
	.align		4
.L_121:
        /*0048*/ 	.byte	0x04, 0x17
        /*004a*/ 	.short	(.L_123 - .L_122)
.L_122:
        /*004c*/ 	.word	0x00000000
        /*0050*/ 	.short	0x0000
        /*0052*/ 	.short	0x0000
        /*0054*/ 	.byte	0x00, 0xf5, 0x21, 0x00


	//----- nvinfo : EIATTR_SPARSE_MMA_MASK
	.align		4
.L_123:
        /*0058*/ 	.byte	0x03, 0x50
        /*005a*/ 	.short	0x0000


	//----- nvinfo : EIATTR_MAXREG_COUNT
	.align		4
        /*005c*/ 	.byte	0x03, 0x1b
        /*005e*/ 	.short	0x00ff


	//----- nvinfo : EIATTR_MERCURY_ISA_VERSION
	.align		4
        /*0060*/ 	.byte	0x03, 0x5f
        /*0062*/ 	.short	0x0101


	//----- nvinfo : EIATTR_VRC_CTA_INIT_COUNT
	.align		4
        /*0064*/ 	.byte	0x02, 0x4a
	.zero		1
	.zero		1


	//----- nvinfo : EIATTR_EXIT_INSTR_OFFSETS
	.align		4
        /*0068*/ 	.byte	0x04, 0x1c
        /*006a*/ 	.short	(.L_125 - .L_124)


	//   ....[0]....
.L_124:
        /*006c*/ 	.word	0x000001a0


	//   ....[1]....
        /*0070*/ 	.word	0x00000220


	//----- nvinfo : EIATTR_CBANK_PARAM_SIZE
	.align		4
.L_125:
        /*0074*/ 	.byte	0x03, 0x19
        /*0076*/ 	.short	0x001c


	//----- nvinfo : EIATTR_PARAM_CBANK
	.align		4
        /*0078*/ 	.byte	0x04, 0x0a
        /*007a*/ 	.short	(.L_127 - .L_126)
	.align		4
.L_126:
        /*007c*/ 	.word	index@(.nv.constant0._Z10flip_filerPfS_iii)
        /*0080*/ 	.short	0x0380
        /*0082*/ 	.short	0x001c


	//----- nvinfo : EIATTR_SW_WAR
	.align		4
.L_127:
        /*0084*/ 	.byte	0x04, 0x36
        /*0086*/ 	.short	(.L_129 - .L_128)
.L_128:
        /*0088*/ 	.word	0x00000008
.L_129:


//--------------------- .nv.info._Z17pointwise_productP6float2S0_ff --------------------------
	.section	.nv.info._Z17pointwise_productP6float2S0_ff,"",@"SHT_CUDA_INFO"
	.sectionflags	@""
	.align	4


	//----- nvinfo : EIATTR_CUDA_API_VERSION
	.align		4
        /*0000*/ 	.byte	0x04, 0x37
        /*0002*/ 	.short	(.L_131 - .L_130)
.L_130:
        /*0004*/ 	.word	0x00000082


	//----- nvinfo : EIATTR_KPARAM_INFO
	.align		4
.L_131:
        /*0008*/ 	.byte	0x04, 0x17
        /*000a*/ 	.short	(.L_133 - .L_132)
.L_132:
        /*000c*/ 	.word	0x00000000
        /*0010*/ 	.short	0x0003
        /*0012*/ 	.short	0x0014
        /*0014*/ 	.byte	0x00, 0xf0, 0x11, 0x00


	//----- nvinfo : EIATTR_KPARAM_INFO
	.align		4
.L_133:
        /*0018*/ 	.byte	0x04, 0x17
        /*001a*/ 	.short	(.L_135 - .L_134)
.L_134:
        /*001c*/ 	.word	0x00000000
        /*0020*/ 	.short	0x0002
        /*0022*/ 	.short	0x0010
        /*0024*/ 	.byte	0x00, 0xf0, 0x11, 0x00


	//----- nvinfo : EIATTR_KPARAM_INFO
	.align		4
.L_135:
        /*0028*/ 	.byte	0x04, 0x17
        /*002a*/ 	.short	(.L_137 - .L_136)
.L_136:
        /*002c*/ 	.word	0x00000000
        /*0030*/ 	.short	0x0001
        /*0032*/ 	.short	0x0008
        /*0034*/ 	.byte	0x00, 0xf5, 0x21, 0x00


	//----- nvinfo : EIATTR_KPARAM_INFO
	.align		4
.L_137:
        /*0038*/ 	.byte	0x04, 0x17
        /*003a*/ 	.short	(.L_139 - .L_138)
.L_138:
        /*003c*/ 	.word	0x00000000
        /*0040*/ 	.short	0x0000
        /*0042*/ 	.short	0x0000
        /*0044*/ 	.byte	0x00, 0xf5, 0x21, 0x00


	//----- nvinfo : EIATTR_SPARSE_MMA_MASK
	.align		4
.L_139:
        /*0048*/ 	.byte	0x03, 0x50
        /*004a*/ 	.short	0x0000


	//----- nvinfo : EIATTR_MAXREG_COUNT
	.align		4
        /*004c*/ 	.byte	0x03, 0x1b
        /*004e*/ 	.short	0x00ff


	//----- nvinfo : EIATTR_MERCURY_ISA_VERSION
	.align		4
        /*0050*/ 	.byte	0x03, 0x5f
        /*0052*/ 	.short	0x0101


	//----- nvinfo : EIATTR_VRC_CTA_INIT_COUNT
	.align		4
        /*0054*/ 	.byte	0x02, 0x4a
	.zero		1
	.zero		1


	//----- nvinfo : EIATTR_EXIT_INSTR_OFFSETS
	.align		4
        /*0058*/ 	.byte	0x04, 0x1c
        /*005a*/ 	.short	(.L_141 - .L_140)


	//   ....[0]....
.L_140:
        /*005c*/ 	.word	0x00000080


	//   ....[1]....
        /*0060*/ 	.word	0x00000180


	//----- nvinfo : EIATTR_CBANK_PARAM_SIZE
	.align		4
.L_141:
        /*0064*/ 	.byte	0x03, 0x19
        /*0066*/ 	.short	0x0018


	//----- nvinfo : EIATTR_PARAM_CBANK
	.align		4
        /*0068*/ 	.byte	0x04, 0x0a
        /*006a*/ 	.short	(.L_143 - .L_142)
	.align		4
.L_142:
        /*006c*/ 	.word	index@(.nv.constant0._Z17pointwise_productP6float2S0_ff)
        /*0070*/ 	.short	0x0380
        /*0072*/ 	.short	0x0018


	//----- nvinfo : EIATTR_SW_WAR
	.align		4
.L_143:
        /*0074*/ 	.byte	0x04, 0x36
        /*0076*/ 	.short	(.L_145 - .L_144)
.L_144:
        /*0078*/ 	.word	0x00000008
.L_145:


//--------------------- .nv.callgraph             --------------------------
	.section	.nv.callgraph,"",@"SHT_CUDA_CALLGRAPH"
	.align	4
	.sectionentsize	8
	.align		4
        /*0000*/ 	.word	0x00000000
	.align		4
        /*0004*/ 	.word	0xffffffff
	.align		4
        /*0008*/ 	.word	0x00000000
	.align		4
        /*000c*/ 	.word	0xfffffffe
	.align		4
        /*0010*/ 	.word	0x00000000
	.align		4
        /*0014*/ 	.word	0xfffffffd
	.align		4
        /*0018*/ 	.word	0x00000000
	.align		4
        /*001c*/ 	.word	0xfffffffc


//--------------------- .text._Z7stride_PfS_iii   --------------------------
	.section	.text._Z7stride_PfS_iii,"ax",@progbits
	.align	128
        .global         _Z7stride_PfS_iii
        .type           _Z7stride_PfS_iii,@function
        .size           _Z7stride_PfS_iii,(.L_x_6 - _Z7stride_PfS_iii)
        .other          _Z7stride_PfS_iii,@"STO_CUDA_ENTRY STV_DEFAULT"
_Z7stride_PfS_iii:
.text._Z7stride_PfS_iii:
[----:B------:R-:W-:Y:S01]  /*0000*/  LDC R1, c[0x0][0x37c] ;  /* 0x0000df00ff017b82 */ /* 0x000fe20000000800 */
[----:B------:R-:W0:Y:S07]  /*0010*/  S2R R7, SR_TID.Y ;  /* 0x0000000000077919 */ /* 0x000e2e0000002200 */
[----:B------:R-:W1:Y:S01]  /*0020*/  LDC R5, c[0x0][0x360] ;  /* 0x0000d800ff057b82 */ /* 0x000e620000000800 */
[----:B------:R-:W1:Y:S07]  /*0030*/  S2R R4, SR_TID.X ;  /* 0x0000000000047919 */ /* 0x000e6e0000002100 */
[----:B------:R-:W0:Y:S08]  /*0040*/  S2UR UR5, SR_CTAID.Y ;  /* 0x00000000000579c3 */ /* 0x000e300000002600 */
[----:B------:R-:W0:Y:S08]  /*0050*/  LDC R0, c[0x0][0x364] ;  /* 0x0000d900ff007b82 */ /* 0x000e300000000800 */
[----:B------:R-:W1:Y:S08]  /*0060*/  S2UR UR4, SR_CTAID.X ;  /* 0x00000000000479c3 */ /* 0x000e700000002500 */
[----:B------:R-:W2:Y:S01]  /*0070*/  LDC.64 R2, c[0x0][0x390] ;  /* 0x0000e400ff027b82 */ /* 0x000ea20000000a00 */
[----:B0-----:R-:W-:-:S02]  /*0080*/  IMAD R0, R0, UR5, R7 ;  /* 0x0000000500007c24 */ /* 0x001fc4000f8e0207 */
[----:B-1----:R-:W-:-:S03]  /*0090*/  IMAD R5, R5, UR4, R4 ;  /* 0x0000000405057c24 */ /* 0x002fc6000f8e0204 */
[----:B--2---:R-:W-:-:S04]  /*00a0*/  ISETP.GE.AND P0, PT, R0, R3, PT ;  /* 0x000000030000720c */ /* 0x004fc80003f06270 */
[----:B------:R-:W-:-:S13]  /*00b0*/  ISETP.GE.OR P0, PT, R5, R2, P0 ;  /* 0x000000020500720c */ /* 0x000fda0000706670 */
[----:B------:R-:W-:Y:S05]  /*00c0*/  @P0 EXIT ;  /* 0x000000000000094d */ /* 0x000fea0003800000 */
[----:B------:R-:W0:Y:S01]  /*00d0*/  LDC R2, c[0x0][0x398] ;  /* 0x0000e600ff027b82 */ /* 0x000e220000000800 */
[----:B------:R-:W-:Y:S01]  /*00e0*/  IMAD.MOV.U32 R10, RZ, RZ, RZ ;  /* 0x000000ffff0a7224 */ /* 0x000fe200078e00ff */
[----:B------:R-:W-:Y:S02]  /*00f0*/  IABS R12, R5 ;  /* 0x00000005000c7213 */ /* 0x000fe40000000000 */
[----:B------:R-:W-:Y:S02]  /*0100*/  ISETP.GE.AND P1, PT, R5, RZ, PT ;  /* 0x000000ff0500720c */ /* 0x000fe40003f26270 */
[----:B0-----:R-:W-:-:S04]  /*0110*/  IABS R7, R2 ;  /* 0x0000000200077213 */ /* 0x001fc80000000000 */
[----:B------:R-:W0:Y:S08]  /*0120*/  I2F.RP R4, R7 ;  /* 0x0000000700047306 */ /* 0x000e300000209400 */
[----:B0-----:R-:W0:Y:S02]  /*0130*/  MUFU.RCP R4, R4 ;  /* 0x0000000400047308 */ /* 0x001e240000001000 */
[----:B0-----:R-:W-:-:S06]  /*0140*/  VIADD R11, R4, 0xffffffe ;  /* 0x0ffffffe040b7836 */ /* 0x001fcc0000000000 */
[----:B------:R-:W0:Y:S02]  /*0150*/  F2I.FTZ.U32.TRUNC.NTZ R11, R11 ;  /* 0x0000000b000b7305 */ /* 0x000e24000021f000 */
[----:B0-----:R-:W-:-:S04]  /*0160*/  IMAD.MOV R6, RZ, RZ, -R11 ;  /* 0x000000ffff067224 */ /* 0x001fc800078e0a0b */
[----:B------:R-:W-:-:S04]  /*0170*/  IMAD R9, R6, R7, RZ ;  /* 0x0000000706097224 */ /* 0x000fc800078e02ff */
[----:B------:R-:W-:-:S06]  /*0180*/  IMAD.HI.U32 R10, R11, R9, R10 ;  /* 0x000000090b0a7227 */ /* 0x000fcc00078e000a */
[----:B------:R-:W-:-:S04]  /*0190*/  IMAD.HI.U32 R6, R10, R12, RZ ;  /* 0x0000000c0a067227 */ /* 0x000fc800078e00ff */
[----:B------:R-:W-:-:S04]  /*01a0*/  IMAD.MOV R4, RZ, RZ, -R6 ;  /* 0x000000ffff047224 */ /* 0x000fc800078e0a06 */
[----:B------:R-:W-:Y:S01]  /*01b0*/  IMAD R12, R7, R4, R12 ;  /* 0x00000004070c7224 */ /* 0x000fe200078e020c */
[----:B------:R-:W-:-:S04]  /*01c0*/  LOP3.LUT R4, RZ, R2, RZ, 0x33, !PT ;  /* 0x00000002ff047212 */ /* 0x000fc800078e33ff */
[----:B------:R-:W-:-:S13]  /*01d0*/  ISETP.GT.U32.AND P6, PT, R7, R12, PT ;  /* 0x0000000c0700720c */ /* 0x000fda0003fc4070 */
[----:B------:R-:W-:-:S04]  /*01e0*/  @!P6 IMAD.IADD R12, R12, 0x1, -R7 ;  /* 0x000000010c0ce824 */ /* 0x000fc800078e0a07 */
[----:B------:R-:W-:Y:S01]  /*01f0*/  IMAD.IADD R9, R12, 0x1, -R7 ;  /* 0x000000010c097824 */ /* 0x000fe200078e0a07 */
[----:B------:R-:W-:-:S04]  /*0200*/  ISETP.GT.U32.AND P0, PT, R7, R12, PT ;  /* 0x0000000c0700720c */ /* 0x000fc80003f04070 */
[----:B------:R-:W-:Y:S02]  /*0210*/  SEL R9, R9, R12, !P0 ;  /* 0x0000000c09097207 */ /* 0x000fe40004000000 */
[----:B------:R-:W-:-:S03]  /*0220*/  ISETP.NE.AND P0, PT, R2, RZ, PT ;  /* 0x000000ff0200720c */ /* 0x000fc60003f05270 */
[----:B------:R-:W-:-:S05]  /*0230*/  @!P1 IMAD.MOV R9, RZ, RZ, -R9 ;  /* 0x000000ffff099224 */ /* 0x000fca00078e0a09 */
[----:B------:R-:W-:-:S04]  /*0240*/  SEL R9, R4, R9, !P0 ;  /* 0x0000000904097207 */ /* 0x000fc80004000000 */
[----:B------:R-:W-:-:S13]  /*0250*/  ISETP.NE.AND P1, PT, R9, RZ, PT ;  /* 0x000000ff0900720c */ /* 0x000fda0003f25270 */
[----:B------:R-:W-:Y:S05]  /*0260*/  @P1 EXIT ;  /* 0x000000000000194d */ /* 0x000fea0003800000 */
[----:B------:R-:W-:Y:S02]  /*0270*/  IABS R16, R0 ;  /* 0x0000000000107213 */ /* 0x000fe40000000000 */
[----:B------:R-:W-:-:S03]  /*0280*/  ISETP.GE.AND P3, PT, R0, RZ, PT ;  /* 0x000000ff0000720c */ /* 0x000fc60003f66270 */
[----:B------:R-:W-:-:S05]  /*0290*/  IMAD.HI.U32 R8, R10, R16, RZ ;  /* 0x000000100a087227 */ /* 0x000fca00078e00ff */
[----:B------:R-:W-:-:S05]  /*02a0*/  IADD3 R9, PT, PT, -R8, RZ, RZ ;  /* 0x000000ff08097210 */ /* 0x000fca0007ffe1ff */
[----:B------:R-:W-:-:S05]  /*02b0*/  IMAD R16, R7, R9, R16 ;  /* 0x0000000907107224 */ /* 0x000fca00078e0210 */
[----:B------:R-:W-:-:S13]  /*02c0*/  ISETP.GT.U32.AND P1, PT, R7, R16, PT ;  /* 0x000000100700720c */ /* 0x000fda0003f24070 */
[----:B------:R-:W-:-:S04]  /*02d0*/  @!P1 IMAD.IADD R16, R16, 0x1, -R7 ;  /* 0x0000000110109824 */ /* 0x000fc800078e0a07 */
[----:B------:R-:W-:Y:S01]  /*02e0*/  IMAD.IADD R9, R16, 0x1, -R7 ;  /* 0x0000000110097824 */ /* 0x000fe200078e0a07 */
[----:B------:R-:W-:-:S04]  /*02f0*/  ISETP.GT.U32.AND P2, PT, R7, R16, PT ;  /* 0x000000100700720c */ /* 0x000fc80003f44070 */
[----:B------:R-:W-:-:S05]  /*0300*/  SEL R9, R9, R16, !P2 ;  /* 0x0000001009097207 */ /* 0x000fca0005000000 */
[----:B------:R-:W-:-:S05]  /*0310*/  @!P3 IMAD.MOV R9, RZ, RZ, -R9 ;  /* 0x000000ffff09b224 */ /* 0x000fca00078e0a09 */
[----:B------:R-:W-:-:S04]  /*0320*/  SEL R9, R4, R9, !P0 ;  /* 0x0000000904097207 */ /* 0x000fc80004000000 */
[----:B------:R-:W-:-:S13]  /*0330*/  ISETP.NE.AND P2, PT, R9, RZ, PT ;  /* 0x000000ff0900720c */ /* 0x000fda0003f45270 */
[----:B------:R-:W-:Y:S05]  /*0340*/  @P2 EXIT ;  /* 0x000000000000294d */ /* 0x000fea0003800000 */
[----:B------:R-:W0:Y:S01]  /*0350*/  LDC.64 R14, c[0x0][0x380] ;  /* 0x0000e000ff0e7b82 */ /* 0x000e220000000a00 */
[----:B------:R-:W1:Y:S01]  /*0360*/  LDCU.64 UR4, c[0x0][0x358] ;  /* 0x00006b00ff0477ac */ /* 0x000e620008000a00 */
[----:B------:R-:W-:-:S04]  /*0370*/  IMAD R9, R5, R3, R0 ;  /* 0x0000000305097224 */ /* 0x000fc800078e0200 */
[----:B0-----:R-:W-:-:S05]  /*0380*/  IMAD.WIDE R14, R9, 0x4, R14 ;  /* 0x00000004090e7825 */ /* 0x001fca00078e020e */
[----:B-1----:R-:W2:Y:S01]  /*0390*/  LDG.E R9, desc[UR4][R14.64] ;  /* 0x000000040e097981 */ /* 0x002ea2000c1e1900 */
[----:B------:R-:W-:Y:S01]  /*03a0*/  IABS R18, R3 ;  /* 0x0000000300127213 */ /* 0x000fe20000000000 */
[----:B------:R-:W-:Y:S01]  /*03b0*/  @!P1 VIADD R8, R8, 0x1 ;  /* 0x0000000108089836 */ /* 0x000fe20000000000 */
[-C--:B------:R-:W-:Y:S02]  /*03c0*/  ISETP.GE.U32.AND P3, PT, R12, R7.reuse, PT ;  /* 0x000000070c00720c */ /* 0x080fe40003f66070 */
[----:B------:R-:W-:Y:S01]  /*03d0*/  @!P6 IADD3 R6, PT, PT, R6, 0x1, RZ ;  /* 0x000000010606e810 */ /* 0x000fe20007ffe0ff */
[----:B------:R-:W-:Y:S01]  /*03e0*/  IMAD.HI.U32 R10, R10, R18, RZ ;  /* 0x000000120a0a7227 */ /* 0x000fe200078e00ff */
[-C--:B------:R-:W-:Y:S02]  /*03f0*/  LOP3.LUT R3, R3, R2.reuse, RZ, 0x3c, !PT ;  /* 0x0000000203037212 */ /* 0x080fe400078e3cff */
[----:B------:R-:W-:Y:S01]  /*0400*/  LOP3.LUT R5, R5, R2, RZ, 0x3c, !PT ;  /* 0x0000000205057212 */ /* 0x000fe200078e3cff */
[----:B------:R-:W-:Y:S01]  /*0410*/  IMAD.MOV R11, RZ, RZ, -R10 ;  /* 0x000000ffff0b7224 */ /* 0x000fe200078e0a0a */
[----:B------:R-:W-:-:S02]  /*0420*/  ISETP.GE.U32.AND P5, PT, R16, R7, PT ;  /* 0x000000071000720c */ /* 0x000fc40003fa6070 */
[----:B------:R-:W-:Y:S01]  /*0430*/  LOP3.LUT R0, R0, R2, RZ, 0x3c, !PT ;  /* 0x0000000200007212 */ /* 0x000fe200078e3cff */
[----:B------:R-:W-:Y:S01]  /*0440*/  IMAD R18, R7, R11, R18 ;  /* 0x0000000b07127224 */ /* 0x000fe200078e0212 */
[----:B------:R-:W-:Y:S01]  /*0450*/  ISETP.GE.AND P6, PT, R5, RZ, PT ;  /* 0x000000ff0500720c */ /* 0x000fe20003fc6270 */
[----:B------:R-:W-:Y:S01]  /*0460*/  @P3 VIADD R6, R6, 0x1 ;  /* 0x0000000106063836 */ /* 0x000fe20000000000 */
[----:B------:R-:W-:Y:S02]  /*0470*/  ISETP.GE.AND P3, PT, R3, RZ, PT ;  /* 0x000000ff0300720c */ /* 0x000fe40003f66270 */
[----:B------:R-:W-:Y:S01]  /*0480*/  ISETP.GT.U32.AND P2, PT, R7, R18, PT ;  /* 0x000000120700720c */ /* 0x000fe20003f44070 */
[----:B------:R-:W0:Y:S04]  /*0490*/  LDC.64 R2, c[0x0][0x388] ;  /* 0x0000e200ff027b82 */ /* 0x000e280000000a00 */
[----:B------:R-:W-:-:S04]  /*04a0*/  @P5 VIADD R8, R8, 0x1 ;  /* 0x0000000108085836 */ /* 0x000fc80000000000 */
[----:B------:R-:W-:-:S04]  /*04b0*/  @!P6 IADD3 R6, PT, PT, -R6, RZ, RZ ;  /* 0x000000ff0606e210 */ /* 0x000fc80007ffe1ff */
[----:B------:R-:W-:Y:S01]  /*04c0*/  @!P2 IMAD.IADD R18, R18, 0x1, -R7 ;  /* 0x000000011212a824 */ /* 0x000fe200078e0a07 */
[----:B------:R-:W-:Y:S01]  /*04d0*/  SEL R5, R4, R6, !P0 ;  /* 0x0000000604057207 */ /* 0x000fe20004000000 */
[----:B------:R-:W-:Y:S01]  /*04e0*/  @!P2 VIADD R10, R10, 0x1 ;  /* 0x000000010a0aa836 */ /* 0x000fe20000000000 */
[----:B------:R-:W-:Y:S02]  /*04f0*/  ISETP.GE.AND P2, PT, R0, RZ, PT ;  /* 0x000000ff0000720c */ /* 0x000fe40003f46270 */
[----:B------:R-:W-:-:S11]  /*0500*/  ISETP.GE.U32.AND P4, PT, R18, R7, PT ;  /* 0x000000071200720c */ /* 0x000fd60003f86070 */
[----:B------:R-:W-:Y:S02]  /*0510*/  @!P2 IMAD.MOV R8, RZ, RZ, -R8 ;  /* 0x000000ffff08a224 */ /* 0x000fe400078e0a08 */
[----:B------:R-:W-:-:S04]  /*0520*/  @P4 VIADD R10, R10, 0x1 ;  /* 0x000000010a0a4836 */ /* 0x000fc80000000000 */
[----:B------:R-:W-:-:S05]  /*0530*/  @!P3 IMAD.MOV R10, RZ, RZ, -R10 ;  /* 0x000000ffff0ab224 */ /* 0x000fca00078e0a0a */
[C---:B------:R-:W-:Y:S02]  /*0540*/  SEL R10, R4.reuse, R10, !P0 ;  /* 0x0000000a040a7207 */ /* 0x040fe40004000000 */
[----:B------:R-:W-:-:S03]  /*0550*/  SEL R4, R4, R8, !P0 ;  /* 0x0000000804047207 */ /* 0x000fc60004000000 */
[----:B------:R-:W-:-:S04]  /*0560*/  IMAD R5, R5, R10, R5 ;  /* 0x0000000a05057224 */ /* 0x000fc800078e0205 */
[----:B------:R-:W-:-:S04]  /*0570*/  IMAD.IADD R5, R5, 0x1, R4 ;  /* 0x0000000105057824 */ /* 0x000fc800078e0204 */
[----:B0-----:R-:W-:-:S05]  /*0580*/  IMAD.WIDE R2, R5, 0x4, R2 ;  /* 0x0000000405027825 */ /* 0x001fca00078e0202 */
[----:B--2---:R-:W-:Y:S01]  /*0590*/  STG.E desc[UR4][R2.64], R9 ;  /* 0x0000000902007986 */ /* 0x004fe2000c101904 */
[----:B------:R-:W-:Y:S05]  /*05a0*/  EXIT ;  /* 0x000000000000794d */ /* 0x000fea0003800000 */
.L_x_0:
[----:B------:R-:W-:-:S00]  /*05b0*/  BRA `(.L_x_0) ;  /* 0xfffffffc00fc7947 */ /* 0x000fc0000383ffff */
[----:B------:R-:W-:-:S00]  /*05c0*/  NOP ;  /* 0x0000000000007918 */ /* 0x000fc00000000000 */
        /* <DEDUP_REMOVED lines=11> */
.L_x_6:


//--------------------- .text._Z4cropPfS_iiii     --------------------------
	.section	.text._Z4cropPfS_iiii,"ax",@progbits
	.align	128
        .global         _Z4cropPfS_iiii
        .type           _Z4cropPfS_iiii,@function
        .size           _Z4cropPfS_iiii,(.L_x_7 - _Z4cropPfS_iiii)
        .other          _Z4cropPfS_iiii,@"STO_CUDA_ENTRY STV_DEFAULT"
_Z4cropPfS_iiii:
.text._Z4cropPfS_iiii:
[----:B------:R-:W-:Y:S01]  /*0000*/  LDC R1, c[0x0][0x37c] ;  /* 0x0000df00ff017b82 */ /* 0x000fe20000000800 */
[----:B------:R-:W0:Y:S07]  /*0010*/  S2R R2, SR_TID.Y ;  /* 0x0000000000027919 */ /* 0x000e2e0000002200 */
[----:B------:R-:W1:Y:S01]  /*0020*/  LDC R0, c[0x0][0x360] ;  /* 0x0000d800ff007b82 */ /* 0x000e620000000800 */
[----:B------:R-:W2:Y:S01]  /*0030*/  LDCU.128 UR12, c[0x0][0x390] ;  /* 0x00007200ff0c77ac */ /* 0x000ea20008000c00 */
[----:B------:R-:W1:Y:S06]  /*0040*/  S2R R3, SR_TID.X ;  /* 0x0000000000037919 */ /* 0x000e6c0000002100 */
[----:B------:R-:W0:Y:S08]  /*0050*/  S2UR UR5, SR_CTAID.Y ;  /* 0x00000000000579c3 */ /* 0x000e300000002600 */
[----:B------:R-:W0:Y:S08]  /*0060*/  LDC R7, c[0x0][0x364] ;  /* 0x0000d900ff077b82 */ /* 0x000e300000000800 */
[----:B------:R-:W1:Y:S01]  /*0070*/  S2UR UR4, SR_CTAID.X ;  /* 0x00000000000479c3 */ /* 0x000e620000002500 */
[----:B0-----:R-:W-:Y:S01]  /*0080*/  IMAD R7, R7, UR5, R2 ;  /* 0x0000000507077c24 */ /* 0x001fe2000f8e0202 */
[----:B--2---:R-:W-:-:S04]  /*0090*/  UIADD3 UR5, UPT, UPT, UR13, -UR15, URZ ;  /* 0x8000000f0d057290 */ /* 0x004fc8000fffe0ff */
[----:B------:R-:W-:Y:S01]  /*00a0*/  ISETP.GE.AND P0, PT, R7, UR13, PT ;  /* 0x0000000d07007c0c */ /* 0x000fe2000bf06270 */
[----:B------:R-:W-:Y:S01]  /*00b0*/  ULEA.HI UR5, UR5, UR5, URZ, 0x1 ;  /* 0x0000000505057291 */ /* 0x000fe2000f8f08ff */
[----:B-1----:R-:W-:Y:S01]  /*00c0*/  IMAD R0, R0, UR4, R3 ;  /* 0x0000000400007c24 */ /* 0x002fe2000f8e0203 */
[----:B------:R-:W-:-:S04]  /*00d0*/  UIADD3 UR4, UPT, UPT, UR12, -UR14, URZ ;  /* 0x8000000e0c047290 */ /* 0x000fc8000fffe0ff */
[----:B------:R-:W-:Y:S01]  /*00e0*/  ISETP.GE.OR P0, PT, R0, UR12, P0 ;  /* 0x0000000c00007c0c */ /* 0x000fe20008706670 */
[----:B------:R-:W-:-:S12]  /*00f0*/  ULEA.HI UR4, UR4, UR4, URZ, 0x1 ;  /* 0x0000000404047291 */ /* 0x000fd8000f8f08ff */
[----:B------:R-:W-:Y:S05]  /*0100*/  @P0 EXIT ;  /* 0x000000000000094d */ /* 0x000fea0003800000 */
[----:B------:R-:W-:Y:S02]  /*0110*/  USHF.R.S32.HI UR7, URZ, 0x1, UR5 ;  /* 0x00000001ff077899 */ /* 0x000fe40008011405 */
[----:B------:R-:W-:Y:S02]  /*0120*/  USHF.R.S32.HI UR6, URZ, 0x1, UR4 ;  /* 0x00000001ff067899 */ /* 0x000fe40008011404 */
[----:B------:R-:W-:Y:S02]  /*0130*/  UIADD3 UR9, UPT, UPT, -UR7, UR13, URZ ;  /* 0x0000000d07097290 */ /* 0x000fe4000fffe1ff */
[----:B------:R-:W-:Y:S01]  /*0140*/  ISETP.GE.AND P0, PT, R7, UR7, PT ;  /* 0x0000000707007c0c */ /* 0x000fe2000bf06270 */
[----:B------:R-:W-:-:S03]  /*0150*/  UIADD3 UR8, UPT, UPT, -UR6, UR12, URZ ;  /* 0x0000000c06087290 */ /* 0x000fc6000fffe1ff */
[----:B------:R-:W-:-:S04]  /*0160*/  ISETP.LT.OR P0, PT, R0, UR6, !P0 ;  /* 0x0000000600007c0c */ /* 0x000fc8000c701670 */
[----:B------:R-:W-:-:S04]  /*0170*/  ISETP.GE.OR P0, PT, R0, UR8, P0 ;  /* 0x0000000800007c0c */ /* 0x000fc80008706670 */
[----:B------:R-:W-:-:S13]  /*0180*/  ISETP.GE.OR P0, PT, R7, UR9, P0 ;  /* 0x0000000907007c0c */ /* 0x000fda0008706670 */
[----:B------:R-:W-:Y:S05]  /*0190*/  @P0 EXIT ;  /* 0x000000000000094d */ /* 0x000fea0003800000 */
[----:B------:R-:W0:Y:S01]  /*01a0*/  LDC.64 R2, c[0x0][0x380] ;  /* 0x0000e000ff027b82 */ /* 0x000e220000000a00 */
[----:B------:R-:W1:Y:S01]  /*01b0*/  LDCU.64 UR4, c[0x0][0x358] ;  /* 0x00006b00ff0477ac */ /* 0x000e620008000a00 */
[----:B------:R-:W-:-:S04]  /*01c0*/  IMAD R5, R7, UR12, R0 ;  /* 0x0000000c07057c24 */ /* 0x000fc8000f8e0200 */
[----:B0-----:R-:W-:Y:S02]  /*01d0*/  IMAD.WIDE R2, R5, 0x4, R2 ;  /* 0x0000000405027825 */ /* 0x001fe400078e0202 */
[----:B------:R-:W0:Y:S04]  /*01e0*/  LDC.64 R4, c[0x0][0x388] ;  /* 0x0000e200ff047b82 */ /* 0x000e280000000a00 */
[----:B-1----:R-:W2:Y:S01]  /*01f0*/  LDG.E R3, desc[UR4][R2.64] ;  /* 0x0000000402037981 */ /* 0x002ea2000c1e1900 */
[----:B------:R-:W-:Y:S02]  /*0200*/  IADD3 R7, PT, PT, R7, -UR7, RZ ;  /* 0x8000000707077c10 */ /* 0x000fe4000fffe0ff */
[----:B------:R-:W-:-:S05]  /*0210*/  IADD3 R0, PT, PT, R0, -UR6, RZ ;  /* 0x8000000600007c10 */ /* 0x000fca000fffe0ff */
[----:B------:R-:W-:-:S04]  /*0220*/  IMAD R7, R7, UR14, R0 ;  /* 0x0000000e07077c24 */ /* 0x000fc8000f8e0200 */
[----:B0-----:R-:W-:-:S05]  /*0230*/  IMAD.WIDE R4, R7, 0x4, R4 ;  /* 0x0000000407047825 */ /* 0x001fca00078e0204 */
[----:B--2---:R-:W-:Y:S01]  /*0240*/  STG.E desc[UR4][R4.64], R3 ;  /* 0x0000000304007986 */ /* 0x004fe2000c101904 */
[----:B------:R-:W-:Y:S05]  /*0250*/  EXIT ;  /* 0x000000000000794d */ /* 0x000fea0003800000 */
.L_x_1:
        /* <DEDUP_REMOVED lines=10> */
.L_x_7:


//--------------------- .text._Z9pad_inputPfS_iiii --------------------------
	.section	.text._Z9pad_inputPfS_iiii,"ax",@progbits
	.align	128
        .global         _Z9pad_inputPfS_iiii
        .type           _Z9pad_inputPfS_iiii,@function
        .size           _Z9pad_inputPfS_iiii,(.L_x_8 - _Z9pad_inputPfS_iiii)
        .other          _Z9pad_inputPfS_iiii,@"STO_CUDA_ENTRY STV_DEFAULT"
_Z9pad_inputPfS_iiii:
.text._Z9pad_inputPfS_iiii:
[----:B------:R-:W-:Y:S01]  /*0000*/  LDC R1, c[0x0][0x37c] ;  /* 0x0000df00ff017b82 */ /* 0x000fe20000000800 */
[----:B------:R-:W0:Y:S07]  /*0010*/  S2R R2, SR_TID.Y ;  /* 0x0000000000027919 */ /* 0x000e2e0000002200 */
[----:B------:R-:W1:Y:S01]  /*0020*/  LDC R0, c[0x0][0x360] ;  /* 0x0000d800ff007b82 */ /* 0x000e620000000800 */
[----:B------:R-:W2:Y:S01]  /*0030*/  LDCU.128 UR8, c[0x0][0x390] ;  /* 0x00007200ff0877ac */ /* 0x000ea20008000c00 */
[----:B------:R-:W1:Y:S01]  /*0040*/  S2R R5, SR_TID.X ;  /* 0x0000000000057919 */ /* 0x000e620000002100 */
[----:B------:R-:W3:Y:S05]  /*0050*/  S2R R7, SR_TID.Z ;  /* 0x0000000000077919 */ /* 0x000eea0000002300 */
[----:B------:R-:W0:Y:S08]  /*0060*/  S2UR UR5, SR_CTAID.Y ;  /* 0x00000000000579c3 */ /* 0x000e300000002600 */
[----:B------:R-:W0:Y:S01]  /*0070*/  LDC R3, c[0x0][0x364] ;  /* 0x0000d900ff037b82 */ /* 0x000e220000000800 */
[----:B--2---:R-:W-:-:S07]  /*0080*/  ULEA UR4, UR11, UR9, 0x1 ;  /* 0x000000090b047291 */ /* 0x004fce000f8e08ff */
[----:B------:R-:W1:Y:S08]  /*0090*/  S2UR UR6, SR_CTAID.X ;  /* 0x00000000000679c3 */ /* 0x000e700000002500 */
[----:B------:R-:W3:Y:S08]  /*00a0*/  S2UR UR7, SR_CTAID.Z ;  /* 0x00000000000779c3 */ /* 0x000ef00000002700 */
[----:B------:R-:W3:Y:S01]  /*00b0*/  LDC R4, c[0x0][0x368] ;  /* 0x0000da00ff047b82 */ /* 0x000ee20000000800 */
[----:B0-----:R-:W-:Y:S01]  /*00c0*/  IMAD R3, R3, UR5, R2 ;  /* 0x0000000503037c24 */ /* 0x001fe2000f8e0202 */
[----:B------:R-:W-:-:S04]  /*00d0*/  ULEA UR5, UR11, UR8, 0x1 ;  /* 0x000000080b057291 */ /* 0x000fc8000f8e08ff */
[----:B------:R-:W-:Y:S01]  /*00e0*/  ISETP.GE.AND P0, PT, R3, UR4, PT ;  /* 0x0000000403007c0c */ /* 0x000fe2000bf06270 */
[----:B-1----:R-:W-:-:S04]  /*00f0*/  IMAD R0, R0, UR6, R5 ;  /* 0x0000000600007c24 */ /* 0x002fc8000f8e0205 */
[C---:B------:R-:W-:Y:S01]  /*0100*/  IMAD R5, R3.reuse, UR5, R0 ;  /* 0x0000000503057c24 */ /* 0x040fe2000f8e0200 */
[----:B------:R-:W-:Y:S01]  /*0110*/  ISETP.GE.OR P0, PT, R0, UR5, P0 ;  /* 0x0000000500007c0c */ /* 0x000fe20008706670 */
[----:B---3--:R-:W-:Y:S01]  /*0120*/  IMAD R2, R4, UR7, R7 ;  /* 0x0000000704027c24 */ /* 0x008fe2000f8e0207 */
[----:B------:R-:W-:Y:S02]  /*0130*/  IADD3 R4, PT, PT, R0, -UR11, RZ ;  /* 0x8000000b00047c10 */ /* 0x000fe4000fffe0ff */
[----:B------:R-:W-:Y:S02]  /*0140*/  IADD3 R7, PT, PT, R3, -UR11, RZ ;  /* 0x8000000b03077c10 */ /* 0x000fe4000fffe0ff */
[----:B------:R-:W-:-:S03]  /*0150*/  ISETP.GE.OR P0, PT, R2, UR10, P0 ;  /* 0x0000000a02007c0c */ /* 0x000fc60008706670 */
[----:B------:R-:W-:Y:S02]  /*0160*/  IMAD R9, R7, UR8, R4 ;  /* 0x0000000807097c24 */ /* 0x000fe4000f8e0204 */
[--C-:B------:R-:W-:Y:S02]  /*0170*/  IMAD R7, R5, UR10, R2.reuse ;  /* 0x0000000a05077c24 */ /* 0x100fe4000f8e0202 */
[----:B------:R-:W-:-:S06]  /*0180*/  IMAD R9, R9, UR10, R2 ;  /* 0x0000000a09097c24 */ /* 0x000fcc000f8e0202 */
[----:B------:R-:W-:Y:S05]  /*0190*/  @P0 EXIT ;  /* 0x000000000000094d */ /* 0x000fea0003800000 */
[----:B------:R-:W-:Y:S02]  /*01a0*/  UIADD3 UR6, UPT, UPT, UR5, -UR11, URZ ;  /* 0x8000000b05067290 */ /* 0x000fe4000fffe0ff */
[----:B------:R-:W-:-:S04]  /*01b0*/  UIADD3 UR7, UPT, UPT, UR4, -UR11, URZ ;  /* 0x8000000b04077290 */ /* 0x000fc8000fffe0ff */
[C---:B------:R-:W-:Y:S02]  /*01c0*/  ISETP.GE.AND P1, PT, R0.reuse, UR6, PT ;  /* 0x0000000600007c0c */ /* 0x040fe4000bf26270 */
[C---:B------:R-:W-:Y:S02]  /*01d0*/  ISETP.GE.AND P0, PT, R3.reuse, UR7, PT ;  /* 0x0000000703007c0c */ /* 0x040fe4000bf06270 */
[----:B------:R-:W-:Y:S02]  /*01e0*/  ISETP.LT.OR P1, PT, R0, UR11, P1 ;  /* 0x0000000b00007c0c */ /* 0x000fe40008f21670 */
[----:B------:R-:W-:Y:S01]  /*01f0*/  ISETP.GE.AND P0, PT, R3, UR11, !P0 ;  /* 0x0000000b03007c0c */ /* 0x000fe2000c706270 */
[----:B------:R-:W0:Y:S03]  /*0200*/  LDCU.64 UR6, c[0x0][0x358] ;  /* 0x00006b00ff0677ac */ /* 0x000e260008000a00 */
[----:B------:R-:W-:-:S13]  /*0210*/  PLOP3.LUT P0, PT, P1, P0, PT, 0x8, 0x80 ;  /* 0x000000000080781c */ /* 0x000fda0000f00170 */
[----:B------:R-:W1:Y:S02]  /*0220*/  @!P0 LDC.64 R2, c[0x0][0x388] ;  /* 0x0000e200ff028b82 */ /* 0x000e640000000a00 */
[----:B-1----:R-:W-:-:S05]  /*0230*/  @!P0 IMAD.WIDE R2, R7, 0x4, R2 ;  /* 0x0000000407028825 */ /* 0x002fca00078e0202 */
[----:B0-----:R0:W-:Y:S01]  /*0240*/  @!P0 STG.E desc[UR6][R2.64], RZ ;  /* 0x000000ff02008986 */ /* 0x0011e2000c101906 */
[----:B------:R-:W-:Y:S05]  /*0250*/  @!P0 EXIT ;  /* 0x000000000000894d */ /* 0x000fea0003800000 */
[----:B0-----:R-:W0:Y:S08]  /*0260*/  LDC.64 R2, c[0x0][0x380] ;  /* 0x0000e000ff027b82 */ /* 0x001e300000000a00 */
[----:B------:R-:W1:Y:S01]  /*0270*/  LDC.64 R4, c[0x0][0x388] ;  /* 0x0000e200ff047b82 */ /* 0x000e620000000a00 */
[----:B0-----:R-:W-:-:S06]  /*0280*/  IMAD.WIDE R2, R9, 0x4, R2 ;  /* 0x0000000409027825 */ /* 0x001fcc00078e0202 */
[----:B------:R-:W2:Y:S01]  /*0290*/  LDG.E R3, desc[UR6][R2.64] ;  /* 0x0000000602037981 */ /* 0x000ea2000c1e1900 */
[----:B-1----:R-:W-:-:S05]  /*02a0*/  IMAD.WIDE R4, R7, 0x4, R4 ;  /* 0x0000000407047825 */ /* 0x002fca00078e0204 */
[----:B--2---:R-:W-:Y:S01]  /*02b0*/  STG.E desc[UR6][R4.64], R3 ;  /* 0x0000000304007986 */ /* 0x004fe2000c101906 */
[----:B------:R-:W-:Y:S05]  /*02c0*/  EXIT ;  /* 0x000000000000794d */ /* 0x000fea0003800000 */
.L_x_2:
        /* <DEDUP_REMOVED lines=11> */
.L_x_8:


//--------------------- .text._Z11align_filerPfS_iii --------------------------
	.section	.text._Z11align_filerPfS_iii,"ax",@progbits
	.align	128
        .global         _Z11align_filerPfS_iii
        .type           _Z11align_filerPfS_iii,@function
        .size           _Z11align_filerPfS_iii,(.L_x_9 - _Z11align_filerPfS_iii)
        .other          _Z11align_filerPfS_iii,@"STO_CUDA_ENTRY STV_DEFAULT"
_Z11align_filerPfS_iii:
.text._Z11align_filerPfS_iii:
[----:B------:R-:W-:Y:S08]  /*0000*/  LDC R1, c[0x0][0x37c] ;  /* 0x0000df00ff017b82 */ /* 0x000ff00000000800 */
[----:B------:R-:W0:Y:S01]  /*0010*/  LDC R0, c[0x0][0x390] ;  /* 0x0000e400ff007b82 */ /* 0x000e220000000800 */
[----:B------:R-:W1:Y:S01]  /*0020*/  S2R R11, SR_TID.X ;  /* 0x00000000000b7919 */ /* 0x000e620000002100 */
[----:B------:R-:W2:Y:S06]  /*0030*/  S2R R13, SR_TID.Y ;  /* 0x00000000000d7919 */ /* 0x000eac0000002200 */
[----:B------:R-:W3:Y:S08]  /*0040*/  LDC R6, c[0x0][0x394] ;  /* 0x0000e500ff067b82 */ /* 0x000ef00000000800 */
[----:B------:R-:W1:Y:S01]  /*0050*/  S2UR UR4, SR_CTAID.X ;  /* 0x00000000000479c3 */ /* 0x000e620000002500 */
[----:B0-----:R-:W-:-:S07]  /*0060*/  IABS R8, R0 ;  /* 0x0000000000087213 */ /* 0x001fce0000000000 */
[----:B------:R-:W1:Y:S01]  /*0070*/  LDC R10, c[0x0][0x360] ;  /* 0x0000d800ff0a7b82 */ /* 0x000e620000000800 */
[----:B------:R-:W0:Y:S01]  /*0080*/  I2F.RP R2, R8 ;  /* 0x0000000800027306 */ /* 0x000e220000209400 */
[----:B---3--:R-:W-:-:S06]  /*0090*/  IABS R9, R6 ;  /* 0x0000000600097213 */ /* 0x008fcc0000000000 */
[----:B------:R-:W2:Y:S01]  /*00a0*/  S2UR UR5, SR_CTAID.Y ;  /* 0x00000000000579c3 */ /* 0x000ea20000002600 */
[----:B------:R-:W-:Y:S01]  /*00b0*/  ISETP.NE.AND P4, PT, R6, RZ, PT ;  /* 0x000000ff0600720c */ /* 0x000fe20003f85270 */
[----:B------:R-:W3:Y:S06]  /*00c0*/  I2F.RP R7, R9 ;  /* 0x0000000900077306 */ /* 0x000eec0000209400 */
[----:B------:R-:W2:Y:S02]  /*00d0*/  LDC R12, c[0x0][0x364] ;  /* 0x0000d900ff0c7b82 */ /* 0x000ea40000000800 */
[----:B0-----:R-:W0:Y:S08]  /*00e0*/  MUFU.RCP R2, R2 ;  /* 0x0000000200027308 */ /* 0x001e300000001000 */
[----:B---3--:R-:W3:Y:S01]  /*00f0*/  MUFU.RCP R7, R7 ;  /* 0x0000000700077308 */ /* 0x008ee20000001000 */
[----:B0-----:R-:W-:Y:S01]  /*0100*/  VIADD R4, R2, 0xffffffe ;  /* 0x0ffffffe02047836 */ /* 0x001fe20000000000 */
[----:B------:R-:W-:-:S06]  /*0110*/  LEA.HI R2, R0, R0, RZ, 0x1 ;  /* 0x0000000000027211 */ /* 0x000fcc00078f08ff */
[----:B------:R0:W4:Y:S01]  /*0120*/  F2I.FTZ.U32.TRUNC.NTZ R5, R4 ;  /* 0x0000000400057305 */ /* 0x000122000021f000 */
[----:B------:R-:W-:Y:S01]  /*0130*/  SHF.R.S32.HI R2, RZ, 0x1, R2 ;  /* 0x00000001ff027819 */ /* 0x000fe20000011402 */
[----:B---3--:R-:W-:Y:S02]  /*0140*/  VIADD R3, R7, 0xffffffe ;  /* 0x0ffffffe07037836 */ /* 0x008fe40000000000 */
[----:B-1----:R-:W-:Y:S01]  /*0150*/  IMAD R7, R10, UR4, R11 ;  /* 0x000000040a077c24 */ /* 0x002fe2000f8e020b */
[----:B------:R-:W-:Y:S01]  /*0160*/  LEA.HI R10, R6, R6, RZ, 0x1 ;  /* 0x00000006060a7211 */ /* 0x000fe200078f08ff */
[----:B--2---:R-:W-:Y:S01]  /*0170*/  IMAD R11, R12, UR5, R13 ;  /* 0x000000050c0b7c24 */ /* 0x004fe2000f8e020d */
[----:B------:R-:W1:Y:S01]  /*0180*/  S2UR UR4, SR_CTAID.Z ;  /* 0x00000000000479c3 */ /* 0x000e620000002700 */
[----:B------:R-:W2:Y:S01]  /*0190*/  F2I.FTZ.U32.TRUNC.NTZ R3, R3 ;  /* 0x0000000300037305 */ /* 0x000ea2000021f000 */
[----:B0-----:R-:W-:Y:S01]  /*01a0*/  SHF.R.S32.HI R4, RZ, 0x1, R10 ;  /* 0x00000001ff047819 */ /* 0x001fe2000001140a */
[----:B------:R-:W-:Y:S01]  /*01b0*/  IMAD.IADD R10, R7, 0x1, -R2 ;  /* 0x00000001070a7824 */ /* 0x000fe200078e0a02 */
[----:B------:R-:W0:Y:S01]  /*01c0*/  LDCU UR5, c[0x0][0x398] ;  /* 0x00007300ff0577ac */ /* 0x000e220008000800 */
[----:B----4-:R-:W-:-:S02]  /*01d0*/  IADD3 R15, PT, PT, RZ, -R5, RZ ;  /* 0x80000005ff0f7210 */ /* 0x010fc40007ffe0ff */
[----:B------:R-:W-:Y:S01]  /*01e0*/  IADD3 R12, PT, PT, R11, -R4, RZ ;  /* 0x800000040b0c7210 */ /* 0x000fe20007ffe0ff */
[----:B------:R-:W-:Y:S01]  /*01f0*/  IMAD.MOV.U32 R4, RZ, RZ, RZ ;  /* 0x000000ffff047224 */ /* 0x000fe200078e00ff */
[----:B------:R-:W-:Y:S01]  /*0200*/  IABS R2, R10 ;  /* 0x0000000a00027213 */ /* 0x000fe20000000000 */
[----:B------:R-:W-:Y:S01]  /*0210*/  IMAD R13, R15, R8, RZ ;  /* 0x000000080f0d7224 */ /* 0x000fe200078e02ff */
[----:B------:R-:W-:-:S03]  /*0220*/  ISETP.GE.AND P2, PT, R12, RZ, PT ;  /* 0x000000ff0c00720c */ /* 0x000fc60003f46270 */
[----:B------:R-:W-:-:S04]  /*0230*/  IMAD.HI.U32 R4, R5, R13, R4 ;  /* 0x0000000d05047227 */ /* 0x000fc800078e0004 */
[----:B------:R-:W-:Y:S02]  /*0240*/  IMAD.MOV.U32 R5, RZ, RZ, R2 ;  /* 0x000000ffff057224 */ /* 0x000fe400078e0002 */
[----:B------:R-:W-:Y:S02]  /*0250*/  HFMA2 R2, -RZ, RZ, 0, 0 ;  /* 0x00000000ff027431 */ /* 0x000fe400000001ff */
[----:B--2---:R-:W-:Y:S02]  /*0260*/  IMAD.MOV R14, RZ, RZ, -R3 ;  /* 0x000000ffff0e7224 */ /* 0x004fe400078e0a03 */
[----:B------:R-:W-:-:S04]  /*0270*/  IMAD.HI.U32 R4, R4, R5, RZ ;  /* 0x0000000504047227 */ /* 0x000fc800078e00ff */
[----:B------:R-:W-:Y:S01]  /*0280*/  IMAD R13, R14, R9, RZ ;  /* 0x000000090e0d7224 */ /* 0x000fe200078e02ff */
[----:B------:R-:W-:Y:S01]  /*0290*/  IABS R14, R12 ;  /* 0x0000000c000e7213 */ /* 0x000fe20000000000 */
[----:B------:R-:W-:Y:S02]  /*02a0*/  IMAD.MOV R4, RZ, RZ, -R4 ;  /* 0x000000ffff047224 */ /* 0x000fe400078e0a04 */
[----:B------:R-:W-:-:S04]  /*02b0*/  IMAD.HI.U32 R2, R3, R13, R2 ;  /* 0x0000000d03027227 */ /* 0x000fc800078e0002 */
[----:B------:R-:W-:Y:S02]  /*02c0*/  IMAD.MOV.U32 R13, RZ, RZ, R14 ;  /* 0x000000ffff0d7224 */ /* 0x000fe400078e000e */
[----:B------:R-:W-:Y:S02]  /*02d0*/  IMAD R3, R8, R4, R5 ;  /* 0x0000000408037224 */ /* 0x000fe400078e0205 */
[----:B------:R-:W-:Y:S01]  /*02e0*/  IMAD.HI.U32 R2, R2, R13, RZ ;  /* 0x0000000d02027227 */ /* 0x000fe200078e00ff */
[----:B------:R-:W1:Y:S02]  /*02f0*/  LDC R4, c[0x0][0x368] ;  /* 0x0000da00ff047b82 */ /* 0x000e640000000800 */
[----:B------:R-:W-:Y:S02]  /*0300*/  ISETP.GT.U32.AND P0, PT, R8, R3, PT ;  /* 0x000000030800720c */ /* 0x000fe40003f04070 */
[----:B------:R-:W-:-:S05]  /*0310*/  IADD3 R2, PT, PT, -R2, RZ, RZ ;  /* 0x000000ff02027210 */ /* 0x000fca0007ffe1ff */
[C---:B------:R-:W-:Y:S02]  /*0320*/  IMAD R2, R9.reuse, R2, R13 ;  /* 0x0000000209027224 */ /* 0x040fe400078e020d */
[----:B------:R-:W1:Y:S03]  /*0330*/  S2R R13, SR_TID.Z ;  /* 0x00000000000d7919 */ /* 0x000e660000002300 */
[----:B------:R-:W-:Y:S01]  /*0340*/  ISETP.GT.U32.AND P1, PT, R9, R2, PT ;  /* 0x000000020900720c */ /* 0x000fe20003f24070 */
[----:B------:R-:W-:-:S05]  /*0350*/  @!P0 IMAD.IADD R3, R3, 0x1, -R8 ;  /* 0x0000000103038824 */ /* 0x000fca00078e0a08 */
[----:B------:R-:W-:-:S07]  /*0360*/  ISETP.GT.U32.AND P3, PT, R8, R3, PT ;  /* 0x000000030800720c */ /* 0x000fce0003f64070 */
[----:B------:R-:W-:Y:S01]  /*0370*/  @!P1 IMAD.IADD R2, R2, 0x1, -R9 ;  /* 0x0000000102029824 */ /* 0x000fe200078e0a09 */
[----:B------:R-:W-:-:S04]  /*0380*/  ISETP.GE.AND P1, PT, R10, RZ, PT ;  /* 0x000000ff0a00720c */ /* 0x000fc80003f26270 */
[----:B------:R-:W-:Y:S02]  /*0390*/  ISETP.GT.U32.AND P0, PT, R9, R2, PT ;  /* 0x000000020900720c */ /* 0x000fe40003f04070 */
[----:B------:R-:W-:Y:S02]  /*03a0*/  @!P3 IADD3 R3, PT, PT, R3, -R8, RZ ;  /* 0x800000080303b210 */ /* 0x000fe40007ffe0ff */
[----:B------:R-:W-:-:S03]  /*03b0*/  ISETP.NE.AND P3, PT, R0, RZ, PT ;  /* 0x000000ff0000720c */ /* 0x000fc60003f65270 */
[----:B------:R-:W-:-:S04]  /*03c0*/  IMAD.MOV.U32 R8, RZ, RZ, R3 ;  /* 0x000000ffff087224 */ /* 0x000fc800078e0003 */
[----:B------:R-:W-:Y:S02]  /*03d0*/  @!P1 IMAD.MOV R8, RZ, RZ, -R8 ;  /* 0x000000ffff089224 */ /* 0x000fe400078e0a08 */
[----:B------:R-:W-:Y:S01]  /*03e0*/  @!P0 IMAD.IADD R2, R2, 0x1, -R9 ;  /* 0x0000000102028824 */ /* 0x000fe200078e0a09 */
[----:B------:R-:W-:-:S03]  /*03f0*/  ISETP.GE.AND P0, PT, R11, R6, PT ;  /* 0x000000060b00720c */ /* 0x000fc60003f06270 */
[----:B------:R-:W-:Y:S02]  /*0400*/  @!P3 LOP3.LUT R8, RZ, R0, RZ, 0x33, !PT ;  /* 0x00000000ff08b212 */ /* 0x000fe400078e33ff */
[----:B------:R-:W-:Y:S01]  /*0410*/  MOV R3, R2 ;  /* 0x0000000200037202 */ /* 0x000fe20000000f00 */
[----:B-1----:R-:W-:Y:S01]  /*0420*/  IMAD R2, R4, UR4, R13 ;  /* 0x0000000404027c24 */ /* 0x002fe2000f8e020d */
[----:B------:R-:W-:Y:S02]  /*0430*/  SHF.R.S32.HI R5, RZ, 0x1f, R8 ;  /* 0x0000001fff057819 */ /* 0x000fe40000011408 */
[----:B------:R-:W-:Y:S02]  /*0440*/  @!P2 IADD3 R3, PT, PT, -R3, RZ, RZ ;  /* 0x000000ff0303a210 */ /* 0x000fe40007ffe1ff */
[----:B------:R-:W-:Y:S02]  /*0450*/  @!P4 LOP3.LUT R3, RZ, R6, RZ, 0x33, !PT ;  /* 0x00000006ff03c212 */ /* 0x000fe400078e33ff */
[-C--:B------:R-:W-:Y:S01]  /*0460*/  ISETP.GE.OR P0, PT, R7, R0.reuse, P0 ;  /* 0x000000000700720c */ /* 0x080fe20000706670 */
[----:B------:R-:W-:Y:S01]  /*0470*/  IMAD R7, R11, R0, R7 ;  /* 0x000000000b077224 */ /* 0x000fe200078e0207 */
[----:B------:R-:W-:-:S02]  /*0480*/  SHF.R.S32.HI R9, RZ, 0x1f, R3 ;  /* 0x0000001fff097819 */ /* 0x000fc40000011403 */
[----:B------:R-:W-:Y:S01]  /*0490*/  LOP3.LUT R5, R5, R0, RZ, 0xc0, !PT ;  /* 0x0000000005057212 */ /* 0x000fe200078ec0ff */
[----:B0-----:R-:W-:Y:S01]  /*04a0*/  IMAD R7, R7, UR5, R2 ;  /* 0x0000000507077c24 */ /* 0x001fe2000f8e0202 */
[----:B------:R-:W-:Y:S02]  /*04b0*/  LOP3.LUT R6, R9, R6, RZ, 0xc0, !PT ;  /* 0x0000000609067212 */ /* 0x000fe400078ec0ff */
[----:B------:R-:W-:Y:S01]  /*04c0*/  ISETP.GE.OR P0, PT, R2, UR5, P0 ;  /* 0x0000000502007c0c */ /* 0x000fe20008706670 */
[----:B------:R-:W-:Y:S01]  /*04d0*/  IMAD.IADD R5, R8, 0x1, R5 ;  /* 0x0000000108057824 */ /* 0x000fe200078e0205 */
[----:B------:R-:W-:-:S05]  /*04e0*/  IADD3 R6, PT, PT, R3, R6, RZ ;  /* 0x0000000603067210 */ /* 0x000fca0007ffe0ff */
[----:B------:R-:W-:-:S04]  /*04f0*/  IMAD R5, R6, R0, R5 ;  /* 0x0000000006057224 */ /* 0x000fc800078e0205 */
[----:B------:R-:W-:Y:S02]  /*0500*/  IMAD R9, R5, UR5, R2 ;  /* 0x0000000505097c24 */ /* 0x000fe4000f8e0202 */
[----:B------:R-:W-:Y:S05]  /*0510*/  @P0 EXIT ;  /* 0x000000000000094d */ /* 0x000fea0003800000 */
[----:B------:R-:W0:Y:S01]  /*0520*/  LDC.64 R2, c[0x0][0x380] ;  /* 0x0000e000ff027b82 */ /* 0x000e220000000a00 */
[----:B------:R-:W1:Y:S07]  /*0530*/  LDCU.64 UR4, c[0x0][0x358] ;  /* 0x00006b00ff0477ac */ /* 0x000e6e0008000a00 */
[----:B------:R-:W2:Y:S01]  /*0540*/  LDC.64 R4, c[0x0][0x388] ;  /* 0x0000e200ff047b82 */ /* 0x000ea20000000a00 */
[----:B0-----:R-:W-:-:S06]  /*0550*/  IMAD.WIDE R2, R7, 0x4, R2 ;  /* 0x0000000407027825 */ /* 0x001fcc00078e0202 */
[----:B-1----:R-:W3:Y:S01]  /*0560*/  LDG.E R3, desc[UR4][R2.64] ;  /* 0x0000000402037981 */ /* 0x002ee2000c1e1900 */
[----:B--2---:R-:W-:-:S05]  /*0570*/  IMAD.WIDE R4, R9, 0x4, R4 ;  /* 0x0000000409047825 */ /* 0x004fca00078e0204 */
[----:B---3--:R-:W-:Y:S01]  /*0580*/  STG.E desc[UR4][R4.64], R3 ;  /* 0x0000000304007986 */ /* 0x008fe2000c101904 */
[----:B------:R-:W-:Y:S05]  /*0590*/  EXIT ;  /* 0x000000000000794d */ /* 0x000fea0003800000 */
.L_x_3:
        /* <DEDUP_REMOVED lines=14> */
.L_x_9:


//--------------------- .text._Z10flip_filerPfS_iii --------------------------
	.section	.text._Z10flip_filerPfS_iii,"ax",@progbits
	.align	128
        .global         _Z10flip_filerPfS_iii
        .type           _Z10flip_filerPfS_iii,@function
        .size           _Z10flip_filerPfS_iii,(.L_x_10 - _Z10flip_filerPfS_iii)
        .other          _Z10flip_filerPfS_iii,@"STO_CUDA_ENTRY STV_DEFAULT"
_Z10flip_filerPfS_iii:
.text._Z10flip_filerPfS_iii:
[----:B------:R-:W-:Y:S01]  /*0000*/  LDC R1, c[0x0][0x37c] ;  /* 0x0000df00ff017b82 */ /* 0x000fe20000000800 */
[----:B------:R-:W0:Y:S07]  /*0010*/  S2R R2, SR_TID.Y ;  /* 0x0000000000027919 */ /* 0x000e2e0000002200 */
[----:B------:R-:W1:Y:S01]  /*0020*/  LDC R0, c[0x0][0x360] ;  /* 0x0000d800ff007b82 */ /* 0x000e620000000800 */
[----:B------:R-:W2:Y:S01]  /*0030*/  LDCU.64 UR8, c[0x0][0x390] ;  /* 0x00007200ff0877ac */ /* 0x000ea20008000a00 */
[----:B------:R-:W1:Y:S01]  /*0040*/  S2R R5, SR_TID.X ;  /* 0x0000000000057919 */ /* 0x000e620000002100 */
[----:B------:R-:W3:Y:S01]  /*0050*/  LDCU UR7, c[0x0][0x398] ;  /* 0x00007300ff0777ac */ /* 0x000ee20008000800 */
[----:B------:R-:W4:Y:S04]  /*0060*/  S2R R7, SR_TID.Z ;  /* 0x0000000000077919 */ /* 0x000f280000002300 */
[----:B------:R-:W0:Y:S08]  /*0070*/  S2UR UR5, SR_CTAID.Y ;  /* 0x00000000000579c3 */ /* 0x000e300000002600 */
[----:B------:R-:W0:Y:S08]  /*0080*/  LDC R3, c[0x0][0x364] ;  /* 0x0000d900ff037b82 */ /* 0x000e300000000800 */
[----:B------:R-:W1:Y:S08]  /*0090*/  S2UR UR4, SR_CTAID.X ;  /* 0x00000000000479c3 */ /* 0x000e700000002500 */
[----:B------:R-:W4:Y:S08]  /*00a0*/  S2UR UR6, SR_CTAID.Z ;  /* 0x00000000000679c3 */ /* 0x000f300000002700 */
[----:B------:R-:W4:Y:S01]  /*00b0*/  LDC R4, c[0x0][0x368] ;  /* 0x0000da00ff047b82 */ /* 0x000f220000000800 */
[----:B0-----:R-:W-:-:S05]  /*00c0*/  IMAD R3, R3, UR5, R2 ;  /* 0x0000000503037c24 */ /* 0x001fca000f8e0202 */
[----:B--2---:R-:W-:Y:S01]  /*00d0*/  ISETP.GE.AND P0, PT, R3, UR9, PT ;  /* 0x0000000903007c0c */ /* 0x004fe2000bf06270 */
[----:B-1----:R-:W-:Y:S01]  /*00e0*/  IMAD R0, R0, UR4, R5 ;  /* 0x0000000400007c24 */ /* 0x002fe2000f8e0205 */
[----:B------:R-:W-:-:S03]  /*00f0*/  LOP3.LUT R5, RZ, R3, RZ, 0x33, !PT ;  /* 0x00000003ff057212 */ /* 0x000fc600078e33ff */
[----:B------:R-:W-:Y:S01]  /*0100*/  IMAD R3, R3, UR8, R0 ;  /* 0x0000000803037c24 */ /* 0x000fe2000f8e0200 */
[----:B------:R-:W-:Y:S02]  /*0110*/  ISETP.GE.OR P0, PT, R0, UR8, P0 ;  /* 0x0000000800007c0c */ /* 0x000fe40008706670 */
[----:B------:R-:W-:Y:S01]  /*0120*/  IADD3 R5, PT, PT, R5, UR9, RZ ;  /* 0x0000000905057c10 */ /* 0x000fe2000fffe0ff */
[----:B----4-:R-:W-:Y:S01]  /*0130*/  IMAD R2, R4, UR6, R7 ;  /* 0x0000000604027c24 */ /* 0x010fe2000f8e0207 */
[----:B------:R-:W-:-:S04]  /*0140*/  LOP3.LUT R4, RZ, R0, RZ, 0x33, !PT ;  /* 0x00000000ff047212 */ /* 0x000fc800078e33ff */
[----:B---3--:R-:W-:Y:S02]  /*0150*/  ISETP.GE.OR P0, PT, R2, UR7, P0 ;  /* 0x0000000702007c0c */ /* 0x008fe40008706670 */
[----:B------:R-:W-:-:S05]  /*0160*/  IADD3 R4, PT, PT, R4, UR8, RZ ;  /* 0x0000000804047c10 */ /* 0x000fca000fffe0ff */
[----:B------:R-:W-:Y:S02]  /*0170*/  IMAD R7, R5, UR8, R4 ;  /* 0x0000000805077c24 */ /* 0x000fe4000f8e0204 */
[--C-:B------:R-:W-:Y:S02]  /*0180*/  IMAD R5, R3, UR7, R2.reuse ;  /* 0x0000000703057c24 */ /* 0x100fe4000f8e0202 */
[----:B------:R-:W-:Y:S02]  /*0190*/  IMAD R7, R7, UR7, R2 ;  /* 0x0000000707077c24 */ /* 0x000fe4000f8e0202 */
[----:B------:R-:W-:Y:S05]  /*01a0*/  @P0 EXIT ;  /* 0x000000000000094d */ /* 0x000fea0003800000 */
[----:B------:R-:W0:Y:S01]  /*01b0*/  LDC.64 R2, c[0x0][0x380] ;  /* 0x0000e000ff027b82 */ /* 0x000e220000000a00 */
[----:B------:R-:W1:Y:S01]  /*01c0*/  LDCU.64 UR4, c[0x0][0x358] ;  /* 0x00006b00ff0477ac */ /* 0x000e620008000a00 */
[----:B0-----:R-:W-:-:S06]  /*01d0*/  IMAD.WIDE R2, R5, 0x4, R2 ;  /* 0x0000000405027825 */ /* 0x001fcc00078e0202 */
[----:B------:R-:W0:Y:S01]  /*01e0*/  LDC.64 R4, c[0x0][0x388] ;  /* 0x0000e200ff047b82 */ /* 0x000e220000000a00 */
[----:B-1----:R-:W2:Y:S01]  /*01f0*/  LDG.E R3, desc[UR4][R2.64] ;  /* 0x0000000402037981 */ /* 0x002ea2000c1e1900 */
[----:B0-----:R-:W-:-:S05]  /*0200*/  IMAD.WIDE R4, R7, 0x4, R4 ;  /* 0x0000000407047825 */ /* 0x001fca00078e0204 */
[----:B--2---:R-:W-:Y:S01]  /*0210*/  STG.E desc[UR4][R4.64], R3 ;  /* 0x0000000304007986 */ /* 0x004fe2000c101904 */
[----:B------:R-:W-:Y:S05]  /*0220*/  EXIT ;  /* 0x000000000000794d */ /* 0x000fea0003800000 */
.L_x_4:
        /* <DEDUP_REMOVED lines=13> */
.L_x_10:


//--------------------- .text._Z17pointwise_productP6float2S0_ff --------------------------
	.section	.text._Z17pointwise_productP6float2S0_ff,"ax",@progbits
	.align	128
        .global         _Z17pointwise_productP6float2S0_ff
        .type           _Z17pointwise_productP6float2S0_ff,@function
        .size           _Z17pointwise_productP6float2S0_ff,(.L_x_11 - _Z17pointwise_productP6float2S0_ff)
        .other          _Z17pointwise_productP6float2S0_ff,@"STO_CUDA_ENTRY STV_DEFAULT"
_Z17pointwise_productP6float2S0_ff:
.text._Z17pointwise_productP6float2S0_ff:
[----:B------:R-:W-:Y:S01]  /*0000*/  LDC R1, c[0x0][0x37c] ;  /* 0x0000df00ff017b82 */ /* 0x000fe20000000800 */
[----:B------:R-:W0:Y:S07]  /*0010*/  S2R R0, SR_TID.X ;  /* 0x0000000000007919 */ /* 0x000e2e0000002100 */
[----:B------:R-:W0:Y:S01]  /*0020*/  S2UR UR4, SR_CTAID.X ;  /* 0x00000000000479c3 */ /* 0x000e220000002500 */
[----:B------:R-:W1:Y:S07]  /*0030*/  LDCU UR5, c[0x0][0x390] ;  /* 0x00007200ff0577ac */ /* 0x000e6e0008000800 */
[----:B------:R-:W0:Y:S02]  /*0040*/  LDC R7, c[0x0][0x360] ;  /* 0x0000d800ff077b82 */ /* 0x000e240000000800 */
[----:B0-----:R-:W-:-:S05]  /*0050*/  IMAD R7, R7, UR4, R0 ;  /* 0x0000000407077c24 */ /* 0x001fca000f8e0200 */
[----:B------:R-:W-:-:S04]  /*0060*/  I2FP.F32.S32 R0, R7 ;  /* 0x0000000700007245 */ /* 0x000fc80000201400 */
[----:B-1----:R-:W-:-:S13]  /*0070*/  FSETP.GEU.AND P0, PT, R0, UR5, PT ;  /* 0x0000000500007c0b */ /* 0x002fda000bf0e000 */
[----:B------:R-:W-:Y:S05]  /*0080*/  @P0 EXIT ;  /* 0x000000000000094d */ /* 0x000fea0003800000 */
[----:B------:R-:W0:Y:S01]  /*0090*/  LDC.64 R4, c[0x0][0x388] ;  /* 0x0000e200ff047b82 */ /* 0x000e220000000a00 */
[----:B------:R-:W1:Y:S01]  /*00a0*/  LDCU.64 UR4, c[0x0][0x358] ;  /* 0x00006b00ff0477ac */ /* 0x000e620008000a00 */
[----:B------:R-:W2:Y:S06]  /*00b0*/  LDCU UR6, c[0x0][0x394] ;  /* 0x00007280ff0677ac */ /* 0x000eac0008000800 */
[----:B------:R-:W3:Y:S01]  /*00c0*/  LDC.64 R2, c[0x0][0x380] ;  /* 0x0000e000ff027b82 */ /* 0x000ee20000000a00 */
[----:B0-----:R-:W-:-:S06]  /*00d0*/  IMAD.WIDE R4, R7, 0x8, R4 ;  /* 0x0000000807047825 */ /* 0x001fcc00078e0204 */
[----:B-1----:R-:W4:Y:S01]  /*00e0*/  LDG.E.64 R4, desc[UR4][R4.64] ;  /* 0x0000000404047981 */ /* 0x002f22000c1e1b00 */
[----:B---3--:R-:W-:-:S05]  /*00f0*/  IMAD.WIDE R2, R7, 0x8, R2 ;  /* 0x0000000807027825 */ /* 0x008fca00078e0202 */
[----:B------:R-:W4:Y:S02]  /*0100*/  LDG.E.64 R6, desc[UR4][R2.64] ;  /* 0x0000000402067981 */ /* 0x000f24000c1e1b00 */
[C---:B----4-:R-:W-:Y:S01]  /*0110*/  FMUL R9, R7.reuse, R5 ;  /* 0x0000000507097220 */ /* 0x050fe20000400000 */
[----:B------:R-:W-:-:S03]  /*0120*/  FMUL R0, R7, R4 ;  /* 0x0000000407007220 */ /* 0x000fc60000400000 */
[C---:B------:R-:W-:Y:S01]  /*0130*/  FFMA R9, R6.reuse, R4, -R9 ;  /* 0x0000000406097223 */ /* 0x040fe20000000809 */
[----:B------:R-:W-:-:S03]  /*0140*/  FFMA R0, R6, R5, R0 ;  /* 0x0000000506007223 */ /* 0x000fc60000000000 */
[----:B--2---:R-:W-:Y:S01]  /*0150*/  FMUL R6, R9, UR6 ;  /* 0x0000000609067c20 */ /* 0x004fe20008400000 */
[----:B------:R-:W-:-:S05]  /*0160*/  FMUL R7, R0, UR6 ;  /* 0x0000000600077c20 */ /* 0x000fca0008400000 */
[----:B------:R-:W-:Y:S01]  /*0170*/  STG.E.64 desc[UR4][R2.64], R6 ;  /* 0x0000000602007986 */ /* 0x000fe2000c101b04 */
[----:B------:R-:W-:Y:S05]  /*0180*/  EXIT ;  /* 0x000000000000794d */ /* 0x000fea0003800000 */
.L_x_5:
        /* <DEDUP_REMOVED lines=15> */
.L_x_11:


//--------------------- .nv.shared.reserved.0     --------------------------
	.section	.nv.shared.reserved.0,"aw",@nobits
	.weak		__nv_reservedSMEM_offset_0_alias
	.size		__nv_reservedSMEM_offset_0_alias, 0, 64
	.other		__nv_reservedSMEM_offset_0_alias,@"STO_CUDA_RESERVED_SHARED STV_DEFAULT"
__nv_reservedSMEM_offset_0_alias:
	.zero		0
	.zero		64


//--------------------- .nv.constant0._Z7stride_PfS_iii --------------------------
	.section	.nv.constant0._Z7stride_PfS_iii,"a",@progbits
	.sectionflags	@""
	.align	4
.nv.constant0._Z7stride_PfS_iii:
	.zero		924


//--------------------- .nv.constant0._Z4cropPfS_iiii --------------------------
	.section	.nv.constant0._Z4cropPfS_iiii,"a",@progbits
	.sectionflags	@""
	.align	4
.nv.constant0._Z4cropPfS_iiii:
	.zero		928


//--------------------- .nv.constant0._Z9pad_inputPfS_iiii --------------------------
	.section	.nv.constant0._Z9pad_inputPfS_iiii,"a",@progbits
	.sectionflags	@""
	.align	4
.nv.constant0._Z9pad_inputPfS_iiii:
	.zero		928


//--------------------- .nv.constant0._Z11align_filerPfS_iii --------------------------
	.section	.nv.constant0._Z11align_filerPfS_iii,"a",@progbits
	.sectionflags	@""
	.align	4
.nv.constant0._Z11align_filerPfS_iii:
	.zero		924


//--------------------- .nv.constant0._Z10flip_filerPfS_iii --------------------------
	.section	.nv.constant0._Z10flip_filerPfS_iii,"a",@progbits
	.sectionflags	@""
	.align	4
.nv.constant0._Z10flip_filerPfS_iii:
	.zero		924


//--------------------- .nv.constant0._Z17pointwise_productP6float2S0_ff --------------------------
	.section	.nv.constant0._Z17pointwise_productP6float2S0_ff,"a",@progbits
	.sectionflags	@""
	.align	4
.nv.constant0._Z17pointwise_productP6float2S0_ff:
	.zero		920


//--------------------- SYMBOLS --------------------------

	.type		.nv.reservedSmem.offset0,@object
	.size		.nv.reservedSmem.offset0,0x4
